//
// Generated by NVIDIA NVVM Compiler
//
// Compiler Build ID: CL-36424714
// Cuda compilation tools, release 13.0, V13.0.88
// Based on NVVM 20.0.0
//

.version 9.0
.target sm_100
.address_size 64

	// .globl	reshape_and_cache_kernel_f32
.extern .shared .align 16 .b8 shared_mem[];
.extern .shared .align 16 .b8 shared[];

.visible .entry reshape_and_cache_kernel_f32(
	.param .u64 .ptr .align 1 reshape_and_cache_kernel_f32_param_0,
	.param .u64 .ptr .align 1 reshape_and_cache_kernel_f32_param_1,
	.param .u64 .ptr .align 1 reshape_and_cache_kernel_f32_param_2,
	.param .u64 .ptr .align 1 reshape_and_cache_kernel_f32_param_3,
	.param .u64 .ptr .align 1 reshape_and_cache_kernel_f32_param_4,
	.param .u32 reshape_and_cache_kernel_f32_param_5,
	.param .u32 reshape_and_cache_kernel_f32_param_6,
	.param .u32 reshape_and_cache_kernel_f32_param_7,
	.param .u32 reshape_and_cache_kernel_f32_param_8
)
{
	.reg .pred 	%p<6>;
	.reg .b32 	%r<24>;
	.reg .b32 	%f<3>;
	.reg .b64 	%rd<32>;

	ld.param.u64 	%rd13, [reshape_and_cache_kernel_f32_param_0];
	ld.param.u64 	%rd14, [reshape_and_cache_kernel_f32_param_1];
	ld.param.u64 	%rd15, [reshape_and_cache_kernel_f32_param_2];
	ld.param.u64 	%rd16, [reshape_and_cache_kernel_f32_param_3];
	ld.param.u64 	%rd17, [reshape_and_cache_kernel_f32_param_4];
	ld.param.u32 	%r13, [reshape_and_cache_kernel_f32_param_5];
	ld.param.u32 	%r10, [reshape_and_cache_kernel_f32_param_6];
	ld.param.u32 	%r11, [reshape_and_cache_kernel_f32_param_7];
	ld.param.u32 	%r12, [reshape_and_cache_kernel_f32_param_8];
	mov.u32 	%r1, %ctaid.x;
	setp.ge.s32 	%p1, %r1, %r13;
	@%p1 bra 	$L__BB0_8;
	cvta.to.global.u64 	%rd18, %rd17;
	mul.wide.u32 	%rd19, %r1, 8;
	add.s64 	%rd20, %rd18, %rd19;
	ld.global.nc.u64 	%rd1, [%rd20];
	setp.lt.s64 	%p2, %rd1, 0;
	@%p2 bra 	$L__BB0_8;
	cvt.s64.s32 	%rd2, %r12;
	or.b64  	%rd21, %rd1, %rd2;
	and.b64  	%rd22, %rd21, -4294967296;
	setp.ne.s64 	%p3, %rd22, 0;
	@%p3 bra 	$L__BB0_4;
	cvt.u32.u64 	%r14, %rd2;
	cvt.u32.u64 	%r15, %rd1;
	div.u32 	%r16, %r15, %r14;
	mul.lo.s32 	%r17, %r16, %r14;
	sub.s32 	%r18, %r15, %r17;
	cvt.u64.u32 	%rd30, %r16;
	cvt.u64.u32 	%rd31, %r18;
	bra.uni 	$L__BB0_5;
$L__BB0_4:
	div.s64 	%rd30, %rd1, %rd2;
	mul.lo.s64 	%rd23, %rd30, %rd2;
	sub.s64 	%rd31, %rd1, %rd23;
$L__BB0_5:
	cvt.u32.u64 	%r2, %rd31;
	mul.lo.s32 	%r3, %r11, %r10;
	mov.u32 	%r23, %tid.x;
	setp.ge.s32 	%p4, %r23, %r3;
	@%p4 bra 	$L__BB0_8;
	cvt.u32.u64 	%r19, %rd30;
	mul.lo.s32 	%r5, %r3, %r1;
	mul.lo.s32 	%r6, %r3, %r19;
	mov.u32 	%r7, %ntid.x;
	cvta.to.global.u64 	%rd9, %rd13;
	cvta.to.global.u64 	%rd10, %rd15;
	cvta.to.global.u64 	%rd11, %rd14;
	cvta.to.global.u64 	%rd12, %rd16;
$L__BB0_7:
	add.s32 	%r20, %r23, %r5;
	add.s32 	%r21, %r23, %r6;
	mad.lo.s32 	%r22, %r21, %r12, %r2;
	mul.wide.s32 	%rd24, %r20, 4;
	add.s64 	%rd25, %rd9, %rd24;
	ld.global.nc.f32 	%f1, [%rd25];
	mul.wide.s32 	%rd26, %r22, 4;
	add.s64 	%rd27, %rd10, %rd26;
	st.global.f32 	[%rd27], %f1;
	add.s64 	%rd28, %rd11, %rd24;
	ld.global.nc.f32 	%f2, [%rd28];
	add.s64 	%rd29, %rd12, %rd26;
	st.global.f32 	[%rd29], %f2;
	add.s32 	%r23, %r23, %r7;
	setp.lt.s32 	%p5, %r23, %r3;
	@%p5 bra 	$L__BB0_7;
$L__BB0_8:
	ret;

}
	// .globl	paged_attention_v1_kernel_f32
.visible .entry paged_attention_v1_kernel_f32(
	.param .u64 .ptr .align 1 paged_attention_v1_kernel_f32_param_0,
	.param .u64 .ptr .align 1 paged_attention_v1_kernel_f32_param_1,
	.param .u64 .ptr .align 1 paged_attention_v1_kernel_f32_param_2,
	.param .u64 .ptr .align 1 paged_attention_v1_kernel_f32_param_3,
	.param .u64 .ptr .align 1 paged_attention_v1_kernel_f32_param_4,
	.param .u64 .ptr .align 1 paged_attention_v1_kernel_f32_param_5,
	.param .f32 paged_attention_v1_kernel_f32_param_6,
	.param .u32 paged_attention_v1_kernel_f32_param_7,
	.param .u32 paged_attention_v1_kernel_f32_param_8,
	.param .u32 paged_attention_v1_kernel_f32_param_9,
	.param .u32 paged_attention_v1_kernel_f32_param_10,
	.param .u32 paged_attention_v1_kernel_f32_param_11,
	.param .u32 paged_attention_v1_kernel_f32_param_12
)
{
	.reg .pred 	%p<44>;
	.reg .b32 	%r<212>;
	.reg .b32 	%f<213>;
	.reg .b64 	%rd<89>;

	ld.param.u64 	%rd10, [paged_attention_v1_kernel_f32_param_1];
	ld.param.u64 	%rd12, [paged_attention_v1_kernel_f32_param_2];
	ld.param.u64 	%rd13, [paged_attention_v1_kernel_f32_param_3];
	ld.param.u64 	%rd14, [paged_attention_v1_kernel_f32_param_4];
	ld.param.u64 	%rd11, [paged_attention_v1_kernel_f32_param_5];
	ld.param.f32 	%f35, [paged_attention_v1_kernel_f32_param_6];
	ld.param.u32 	%r59, [paged_attention_v1_kernel_f32_param_7];
	ld.param.u32 	%r54, [paged_attention_v1_kernel_f32_param_8];
	ld.param.u32 	%r55, [paged_attention_v1_kernel_f32_param_9];
	ld.param.u32 	%r56, [paged_attention_v1_kernel_f32_param_10];
	ld.param.u32 	%r57, [paged_attention_v1_kernel_f32_param_11];
	ld.param.u32 	%r58, [paged_attention_v1_kernel_f32_param_12];
	cvta.to.global.u64 	%rd1, %rd12;
	cvta.to.global.u64 	%rd2, %rd13;
	cvta.to.global.u64 	%rd3, %rd14;
	mov.u32 	%r1, %ctaid.x;
	mov.u32 	%r2, %ctaid.y;
	setp.ge.s32 	%p1, %r1, %r59;
	setp.ge.s32 	%p2, %r2, %r54;
	or.pred  	%p3, %p1, %p2;
	@%p3 bra 	$L__BB1_42;
	cvta.to.global.u64 	%rd15, %rd11;
	mul.wide.u32 	%rd16, %r1, 4;
	add.s64 	%rd17, %rd15, %rd16;
	ld.global.nc.u32 	%r3, [%rd17];
	setp.eq.s32 	%p4, %r3, 0;
	@%p4 bra 	$L__BB1_42;
	mul.lo.s32 	%r60, %r55, %r2;
	div.s32 	%r4, %r60, %r54;
	mad.lo.s32 	%r61, %r54, %r1, %r2;
	mul.lo.s32 	%r5, %r61, %r56;
	mov.u32 	%r207, %tid.x;
	setp.ge.s32 	%p5, %r207, %r56;
	@%p5 bra 	$L__BB1_5;
	mov.u32 	%r7, %ntid.x;
	cvta.to.global.u64 	%rd4, %rd10;
	mov.u32 	%r198, %r207;
$L__BB1_4:
	add.s32 	%r62, %r198, %r5;
	mul.wide.s32 	%rd18, %r62, 4;
	add.s64 	%rd19, %rd4, %rd18;
	ld.global.nc.f32 	%f36, [%rd19];
	shl.b32 	%r63, %r198, 2;
	mov.u32 	%r64, shared_mem;
	add.s32 	%r65, %r64, %r63;
	st.shared.f32 	[%r65], %f36;
	add.s32 	%r198, %r198, %r7;
	setp.lt.s32 	%p6, %r198, %r56;
	@%p6 bra 	$L__BB1_4;
$L__BB1_5:
	shl.b32 	%r66, %r56, 2;
	mov.u32 	%r67, shared_mem;
	add.s32 	%r10, %r67, %r66;
	bar.sync 	0;
	setp.ge.s32 	%p7, %r207, %r3;
	mov.f32 	%f204, 0fFF7FFFFF;
	@%p7 bra 	$L__BB1_24;
	setp.lt.s32 	%p8, %r56, 1;
	mov.u32 	%r11, %ntid.x;
	@%p8 bra 	$L__BB1_22;
	and.b32  	%r12, %r56, 15;
	and.b32  	%r13, %r56, 7;
	and.b32  	%r14, %r56, 2147483632;
	and.b32  	%r15, %r56, 3;
	mul.lo.s32 	%r16, %r58, %r1;
	mov.f32 	%f204, 0fFF7FFFFF;
	mul.wide.s32 	%rd6, %r57, 4;
	mov.u32 	%r199, %r207;
$L__BB1_8:
	setp.lt.u32 	%p10, %r56, 16;
	div.s32 	%r71, %r199, %r57;
	mul.lo.s32 	%r72, %r71, %r57;
	sub.s32 	%r18, %r199, %r72;
	add.s32 	%r73, %r71, %r16;
	mul.wide.s32 	%rd20, %r73, 4;
	add.s64 	%rd21, %rd3, %rd20;
	ld.global.nc.u32 	%r74, [%rd21];
	mad.lo.s32 	%r75, %r74, %r55, %r4;
	mul.lo.s32 	%r19, %r75, %r56;
	mov.f32 	%f202, 0f00000000;
	mov.b32 	%r202, 0;
	@%p10 bra 	$L__BB1_11;
	mov.f32 	%f202, 0f00000000;
	mov.b32 	%r200, 0;
$L__BB1_10:
	.pragma "nounroll";
	add.s32 	%r77, %r19, %r200;
	mad.lo.s32 	%r78, %r77, %r57, %r18;
	shl.b32 	%r79, %r200, 2;
	mov.u32 	%r80, shared_mem;
	add.s32 	%r81, %r80, %r79;
	ld.shared.v4.f32 	{%f43, %f44, %f45, %f46}, [%r81];
	mul.wide.s32 	%rd22, %r78, 4;
	add.s64 	%rd23, %rd1, %rd22;
	ld.global.nc.f32 	%f47, [%rd23];
	fma.rn.f32 	%f48, %f43, %f47, %f202;
	mul.wide.s32 	%rd24, %r57, 4;
	add.s64 	%rd25, %rd23, %rd24;
	ld.global.nc.f32 	%f49, [%rd25];
	fma.rn.f32 	%f50, %f44, %f49, %f48;
	add.s64 	%rd26, %rd25, %rd24;
	ld.global.nc.f32 	%f51, [%rd26];
	fma.rn.f32 	%f52, %f45, %f51, %f50;
	add.s64 	%rd27, %rd26, %rd24;
	ld.global.nc.f32 	%f53, [%rd27];
	fma.rn.f32 	%f54, %f46, %f53, %f52;
	ld.shared.v4.f32 	{%f55, %f56, %f57, %f58}, [%r81+16];
	add.s64 	%rd28, %rd27, %rd24;
	ld.global.nc.f32 	%f59, [%rd28];
	fma.rn.f32 	%f60, %f55, %f59, %f54;
	add.s64 	%rd29, %rd28, %rd24;
	ld.global.nc.f32 	%f61, [%rd29];
	fma.rn.f32 	%f62, %f56, %f61, %f60;
	add.s64 	%rd30, %rd29, %rd24;
	ld.global.nc.f32 	%f63, [%rd30];
	fma.rn.f32 	%f64, %f57, %f63, %f62;
	add.s64 	%rd31, %rd30, %rd24;
	ld.global.nc.f32 	%f65, [%rd31];
	fma.rn.f32 	%f66, %f58, %f65, %f64;
	ld.shared.v4.f32 	{%f67, %f68, %f69, %f70}, [%r81+32];
	add.s64 	%rd32, %rd31, %rd24;
	ld.global.nc.f32 	%f71, [%rd32];
	fma.rn.f32 	%f72, %f67, %f71, %f66;
	add.s64 	%rd33, %rd32, %rd24;
	ld.global.nc.f32 	%f73, [%rd33];
	fma.rn.f32 	%f74, %f68, %f73, %f72;
	add.s64 	%rd34, %rd33, %rd24;
	ld.global.nc.f32 	%f75, [%rd34];
	fma.rn.f32 	%f76, %f69, %f75, %f74;
	add.s64 	%rd35, %rd34, %rd24;
	ld.global.nc.f32 	%f77, [%rd35];
	fma.rn.f32 	%f78, %f70, %f77, %f76;
	ld.shared.v4.f32 	{%f79, %f80, %f81, %f82}, [%r81+48];
	add.s64 	%rd36, %rd35, %rd24;
	ld.global.nc.f32 	%f83, [%rd36];
	fma.rn.f32 	%f84, %f79, %f83, %f78;
	add.s64 	%rd37, %rd36, %rd24;
	ld.global.nc.f32 	%f85, [%rd37];
	fma.rn.f32 	%f86, %f80, %f85, %f84;
	add.s64 	%rd38, %rd37, %rd24;
	ld.global.nc.f32 	%f87, [%rd38];
	fma.rn.f32 	%f88, %f81, %f87, %f86;
	add.s64 	%rd39, %rd38, %rd24;
	ld.global.nc.f32 	%f89, [%rd39];
	fma.rn.f32 	%f202, %f82, %f89, %f88;
	add.s32 	%r200, %r200, 16;
	setp.ne.s32 	%p11, %r200, %r14;
	mov.u32 	%r202, %r14;
	@%p11 bra 	$L__BB1_10;
$L__BB1_11:
	setp.eq.s32 	%p12, %r12, 0;
	@%p12 bra 	$L__BB1_21;
	add.s32 	%r82, %r12, -1;
	setp.lt.u32 	%p13, %r82, 7;
	@%p13 bra 	$L__BB1_14;
	add.s32 	%r83, %r19, %r202;
	mad.lo.s32 	%r84, %r83, %r57, %r18;
	shl.b32 	%r85, %r202, 2;
	mov.u32 	%r86, shared_mem;
	add.s32 	%r87, %r86, %r85;
	ld.shared.f32 	%f91, [%r87];
	mul.wide.s32 	%rd40, %r84, 4;
	add.s64 	%rd41, %rd1, %rd40;
	ld.global.nc.f32 	%f92, [%rd41];
	fma.rn.f32 	%f93, %f91, %f92, %f202;
	ld.shared.f32 	%f94, [%r87+4];
	mul.wide.s32 	%rd42, %r57, 4;
	add.s64 	%rd43, %rd41, %rd42;
	ld.global.nc.f32 	%f95, [%rd43];
	fma.rn.f32 	%f96, %f94, %f95, %f93;
	ld.shared.f32 	%f97, [%r87+8];
	add.s64 	%rd44, %rd43, %rd42;
	ld.global.nc.f32 	%f98, [%rd44];
	fma.rn.f32 	%f99, %f97, %f98, %f96;
	ld.shared.f32 	%f100, [%r87+12];
	add.s64 	%rd45, %rd44, %rd42;
	ld.global.nc.f32 	%f101, [%rd45];
	fma.rn.f32 	%f102, %f100, %f101, %f99;
	ld.shared.f32 	%f103, [%r87+16];
	add.s64 	%rd46, %rd45, %rd42;
	ld.global.nc.f32 	%f104, [%rd46];
	fma.rn.f32 	%f105, %f103, %f104, %f102;
	ld.shared.f32 	%f106, [%r87+20];
	add.s64 	%rd47, %rd46, %rd42;
	ld.global.nc.f32 	%f107, [%rd47];
	fma.rn.f32 	%f108, %f106, %f107, %f105;
	ld.shared.f32 	%f109, [%r87+24];
	add.s64 	%rd48, %rd47, %rd42;
	ld.global.nc.f32 	%f110, [%rd48];
	fma.rn.f32 	%f111, %f109, %f110, %f108;
	ld.shared.f32 	%f112, [%r87+28];
	add.s64 	%rd49, %rd48, %rd42;
	ld.global.nc.f32 	%f113, [%rd49];
	fma.rn.f32 	%f202, %f112, %f113, %f111;
	add.s32 	%r202, %r202, 8;
$L__BB1_14:
	setp.eq.s32 	%p14, %r13, 0;
	@%p14 bra 	$L__BB1_21;
	add.s32 	%r88, %r13, -1;
	setp.lt.u32 	%p15, %r88, 3;
	@%p15 bra 	$L__BB1_17;
	add.s32 	%r89, %r19, %r202;
	mad.lo.s32 	%r90, %r89, %r57, %r18;
	shl.b32 	%r91, %r202, 2;
	mov.u32 	%r92, shared_mem;
	add.s32 	%r93, %r92, %r91;
	ld.shared.f32 	%f115, [%r93];
	mul.wide.s32 	%rd50, %r90, 4;
	add.s64 	%rd51, %rd1, %rd50;
	ld.global.nc.f32 	%f116, [%rd51];
	fma.rn.f32 	%f117, %f115, %f116, %f202;
	ld.shared.f32 	%f118, [%r93+4];
	add.s64 	%rd53, %rd51, %rd6;
	ld.global.nc.f32 	%f119, [%rd53];
	fma.rn.f32 	%f120, %f118, %f119, %f117;
	ld.shared.f32 	%f121, [%r93+8];
	add.s64 	%rd54, %rd53, %rd6;
	ld.global.nc.f32 	%f122, [%rd54];
	fma.rn.f32 	%f123, %f121, %f122, %f120;
	ld.shared.f32 	%f124, [%r93+12];
	add.s64 	%rd55, %rd54, %rd6;
	ld.global.nc.f32 	%f125, [%rd55];
	fma.rn.f32 	%f202, %f124, %f125, %f123;
	add.s32 	%r202, %r202, 4;
$L__BB1_17:
	setp.eq.s32 	%p16, %r15, 0;
	@%p16 bra 	$L__BB1_21;
	setp.eq.s32 	%p17, %r15, 1;
	add.s32 	%r94, %r19, %r202;
	mad.lo.s32 	%r95, %r94, %r57, %r18;
	shl.b32 	%r96, %r202, 2;
	mov.u32 	%r97, shared_mem;
	add.s32 	%r27, %r97, %r96;
	ld.shared.f32 	%f126, [%r27];
	mul.wide.s32 	%rd56, %r95, 4;
	add.s64 	%rd5, %rd1, %rd56;
	ld.global.nc.f32 	%f127, [%rd5];
	fma.rn.f32 	%f202, %f126, %f127, %f202;
	@%p17 bra 	$L__BB1_21;
	setp.eq.s32 	%p18, %r15, 2;
	ld.shared.f32 	%f128, [%r27+4];
	add.s64 	%rd7, %rd5, %rd6;
	ld.global.nc.f32 	%f129, [%rd7];
	fma.rn.f32 	%f202, %f128, %f129, %f202;
	@%p18 bra 	$L__BB1_21;
	ld.shared.f32 	%f130, [%r27+8];
	add.s64 	%rd57, %rd7, %rd6;
	ld.global.nc.f32 	%f131, [%rd57];
	fma.rn.f32 	%f202, %f130, %f131, %f202;
$L__BB1_21:
	mul.f32 	%f132, %f35, %f202;
	shl.b32 	%r98, %r199, 2;
	add.s32 	%r99, %r10, %r98;
	st.shared.f32 	[%r99], %f132;
	max.f32 	%f204, %f204, %f132;
	add.s32 	%r199, %r199, %r11;
	setp.lt.s32 	%p19, %r199, %r3;
	@%p19 bra 	$L__BB1_8;
	bra.uni 	$L__BB1_24;
$L__BB1_22:
	mul.f32 	%f17, %f35, 0f00000000;
	mov.f32 	%f204, 0fFF7FFFFF;
	mov.u32 	%r204, %r207;
$L__BB1_23:
	shl.b32 	%r68, %r204, 2;
	add.s32 	%r69, %r10, %r68;
	st.shared.f32 	[%r69], %f17;
	max.f32 	%f204, %f204, %f17;
	add.s32 	%r204, %r204, %r11;
	setp.lt.s32 	%p9, %r204, %r3;
	@%p9 bra 	$L__BB1_23;
$L__BB1_24:
	setp.ge.s32 	%p20, %r207, %r3;
	bar.sync 	0;
	mov.b32 	%r100, %f204;
	shfl.sync.down.b32	%r101|%p21, %r100, 16, 31, -1;
	mov.b32 	%f134, %r101;
	max.f32 	%f135, %f204, %f134;
	mov.b32 	%r102, %f135;
	shfl.sync.down.b32	%r103|%p22, %r102, 8, 31, -1;
	mov.b32 	%f136, %r103;
	max.f32 	%f137, %f135, %f136;
	mov.b32 	%r104, %f137;
	shfl.sync.down.b32	%r105|%p23, %r104, 4, 31, -1;
	mov.b32 	%f138, %r105;
	max.f32 	%f139, %f137, %f138;
	mov.b32 	%r106, %f139;
	shfl.sync.down.b32	%r107|%p24, %r106, 2, 31, -1;
	mov.b32 	%f140, %r107;
	max.f32 	%f141, %f139, %f140;
	mov.b32 	%r108, %f141;
	shfl.sync.down.b32	%r109|%p25, %r108, 1, 31, -1;
	mov.b32 	%f142, %r109;
	max.f32 	%f143, %f141, %f142;
	mov.b32 	%r110, %f143;
	shfl.sync.idx.b32	%r31|%p26, %r110, 0, 31, -1;
	mov.f32 	%f206, 0f00000000;
	@%p20 bra 	$L__BB1_27;
	mov.u32 	%r32, %ntid.x;
	mov.b32 	%f21, %r31;
	mov.f32 	%f206, 0f00000000;
	mov.u32 	%r205, %r207;
$L__BB1_26:
	shl.b32 	%r111, %r205, 2;
	add.s32 	%r112, %r10, %r111;
	ld.shared.f32 	%f145, [%r112];
	sub.f32 	%f146, %f145, %f21;
	fma.rn.f32 	%f147, %f146, 0f3BBB989D, 0f3F000000;
	cvt.sat.f32.f32 	%f148, %f147;
	mov.f32 	%f149, 0f4B400001;
	mov.f32 	%f150, 0f437C0000;
	fma.rm.f32 	%f151, %f148, %f150, %f149;
	add.f32 	%f152, %f151, 0fCB40007F;
	neg.f32 	%f153, %f152;
	fma.rn.f32 	%f154, %f146, 0f3FB8AA3B, %f153;
	fma.rn.f32 	%f155, %f146, 0f32A57060, %f154;
	mov.b32 	%r113, %f151;
	shl.b32 	%r114, %r113, 23;
	mov.b32 	%f156, %r114;
	ex2.approx.ftz.f32 	%f157, %f155;
	mul.f32 	%f158, %f157, %f156;
	st.shared.f32 	[%r112], %f158;
	add.f32 	%f206, %f206, %f158;
	add.s32 	%r205, %r205, %r32;
	setp.lt.s32 	%p27, %r205, %r3;
	@%p27 bra 	$L__BB1_26;
$L__BB1_27:
	setp.ge.s32 	%p28, %r207, %r3;
	bar.sync 	0;
	mov.b32 	%r115, %f206;
	shfl.sync.down.b32	%r116|%p29, %r115, 16, 31, -1;
	mov.b32 	%f159, %r116;
	add.f32 	%f160, %f206, %f159;
	mov.b32 	%r117, %f160;
	shfl.sync.down.b32	%r118|%p30, %r117, 8, 31, -1;
	mov.b32 	%f161, %r118;
	add.f32 	%f162, %f160, %f161;
	mov.b32 	%r119, %f162;
	shfl.sync.down.b32	%r120|%p31, %r119, 4, 31, -1;
	mov.b32 	%f163, %r120;
	add.f32 	%f164, %f162, %f163;
	mov.b32 	%r121, %f164;
	shfl.sync.down.b32	%r122|%p32, %r121, 2, 31, -1;
	mov.b32 	%f165, %r122;
	add.f32 	%f166, %f164, %f165;
	mov.b32 	%r123, %f166;
	shfl.sync.down.b32	%r124|%p33, %r123, 1, 31, -1;
	mov.b32 	%f167, %r124;
	add.f32 	%f168, %f166, %f167;
	mov.b32 	%r125, %f168;
	shfl.sync.idx.b32	%r35|%p34, %r125, 0, 31, -1;
	@%p28 bra 	$L__BB1_30;
	mov.u32 	%r36, %ntid.x;
	mov.b32 	%f25, %r35;
	mov.u32 	%r206, %r207;
$L__BB1_29:
	shl.b32 	%r126, %r206, 2;
	add.s32 	%r127, %r10, %r126;
	ld.shared.f32 	%f169, [%r127];
	div.rn.f32 	%f170, %f169, %f25;
	st.shared.f32 	[%r127], %f170;
	add.s32 	%r206, %r206, %r36;
	setp.lt.s32 	%p35, %r206, %r3;
	@%p35 bra 	$L__BB1_29;
$L__BB1_30:
	setp.ge.s32 	%p36, %r207, %r56;
	bar.sync 	0;
	@%p36 bra 	$L__BB1_42;
	ld.param.u64 	%rd88, [paged_attention_v1_kernel_f32_param_0];
	mul.lo.s32 	%r39, %r58, %r1;
	mov.u32 	%r40, %ntid.x;
	and.b32  	%r41, %r3, 3;
	and.b32  	%r42, %r3, 2147483644;
	and.b32  	%r43, %r3, 1;
	shl.b32 	%r128, %r56, 2;
	mov.u32 	%r129, shared_mem;
	add.s32 	%r130, %r128, %r129;
	add.s32 	%r44, %r130, 8;
	cvta.to.global.u64 	%rd8, %rd88;
$L__BB1_32:
	setp.lt.s32 	%p37, %r3, 1;
	mov.f32 	%f212, 0f00000000;
	@%p37 bra 	$L__BB1_41;
	setp.lt.u32 	%p38, %r3, 4;
	mov.f32 	%f212, 0f00000000;
	mov.b32 	%r211, 0;
	@%p38 bra 	$L__BB1_36;
	mov.f32 	%f212, 0f00000000;
	mov.b32 	%r209, 0;
	mov.u32 	%r208, %r44;
$L__BB1_35:
	.pragma "nounroll";
	div.s32 	%r133, %r209, %r57;
	mul.lo.s32 	%r134, %r133, %r57;
	sub.s32 	%r135, %r209, %r134;
	add.s32 	%r136, %r133, %r39;
	mul.wide.s32 	%rd58, %r136, 4;
	add.s64 	%rd59, %rd3, %rd58;
	ld.global.nc.u32 	%r137, [%rd59];
	mad.lo.s32 	%r138, %r137, %r55, %r4;
	mad.lo.s32 	%r139, %r138, %r56, %r207;
	mad.lo.s32 	%r140, %r139, %r57, %r135;
	ld.shared.f32 	%f175, [%r208+-8];
	mul.wide.s32 	%rd60, %r140, 4;
	add.s64 	%rd61, %rd2, %rd60;
	ld.global.nc.f32 	%f176, [%rd61];
	fma.rn.f32 	%f177, %f175, %f176, %f212;
	add.s32 	%r141, %r209, 1;
	div.s32 	%r142, %r141, %r57;
	mul.lo.s32 	%r143, %r142, %r57;
	sub.s32 	%r144, %r141, %r143;
	add.s32 	%r145, %r142, %r39;
	mul.wide.s32 	%rd62, %r145, 4;
	add.s64 	%rd63, %rd3, %rd62;
	ld.global.nc.u32 	%r146, [%rd63];
	mad.lo.s32 	%r147, %r146, %r55, %r4;
	mad.lo.s32 	%r148, %r147, %r56, %r207;
	mad.lo.s32 	%r149, %r148, %r57, %r144;
	ld.shared.f32 	%f178, [%r208+-4];
	mul.wide.s32 	%rd64, %r149, 4;
	add.s64 	%rd65, %rd2, %rd64;
	ld.global.nc.f32 	%f179, [%rd65];
	fma.rn.f32 	%f180, %f178, %f179, %f177;
	add.s32 	%r150, %r209, 2;
	div.s32 	%r151, %r150, %r57;
	mul.lo.s32 	%r152, %r151, %r57;
	sub.s32 	%r153, %r150, %r152;
	add.s32 	%r154, %r151, %r39;
	mul.wide.s32 	%rd66, %r154, 4;
	add.s64 	%rd67, %rd3, %rd66;
	ld.global.nc.u32 	%r155, [%rd67];
	mad.lo.s32 	%r156, %r155, %r55, %r4;
	mad.lo.s32 	%r157, %r156, %r56, %r207;
	mad.lo.s32 	%r158, %r157, %r57, %r153;
	ld.shared.f32 	%f181, [%r208];
	mul.wide.s32 	%rd68, %r158, 4;
	add.s64 	%rd69, %rd2, %rd68;
	ld.global.nc.f32 	%f182, [%rd69];
	fma.rn.f32 	%f183, %f181, %f182, %f180;
	add.s32 	%r159, %r209, 3;
	div.s32 	%r160, %r159, %r57;
	mul.lo.s32 	%r161, %r160, %r57;
	sub.s32 	%r162, %r159, %r161;
	add.s32 	%r163, %r160, %r39;
	mul.wide.s32 	%rd70, %r163, 4;
	add.s64 	%rd71, %rd3, %rd70;
	ld.global.nc.u32 	%r164, [%rd71];
	mad.lo.s32 	%r165, %r164, %r55, %r4;
	mad.lo.s32 	%r166, %r165, %r56, %r207;
	mad.lo.s32 	%r167, %r166, %r57, %r162;
	ld.shared.f32 	%f184, [%r208+4];
	mul.wide.s32 	%rd72, %r167, 4;
	add.s64 	%rd73, %rd2, %rd72;
	ld.global.nc.f32 	%f185, [%rd73];
	fma.rn.f32 	%f212, %f184, %f185, %f183;
	add.s32 	%r208, %r208, 16;
	add.s32 	%r209, %r209, 4;
	setp.ne.s32 	%p39, %r209, %r42;
	mov.u32 	%r211, %r42;
	@%p39 bra 	$L__BB1_35;
$L__BB1_36:
	setp.eq.s32 	%p40, %r41, 0;
	@%p40 bra 	$L__BB1_41;
	setp.eq.s32 	%p41, %r41, 1;
	@%p41 bra 	$L__BB1_39;
	div.s32 	%r168, %r211, %r57;
	mul.lo.s32 	%r169, %r168, %r57;
	sub.s32 	%r170, %r211, %r169;
	add.s32 	%r171, %r168, %r39;
	mul.wide.s32 	%rd74, %r171, 4;
	add.s64 	%rd75, %rd3, %rd74;
	ld.global.nc.u32 	%r172, [%rd75];
	mad.lo.s32 	%r173, %r172, %r55, %r4;
	mad.lo.s32 	%r174, %r173, %r56, %r207;
	mad.lo.s32 	%r175, %r174, %r57, %r170;
	shl.b32 	%r176, %r211, 2;
	add.s32 	%r177, %r10, %r176;
	ld.shared.f32 	%f187, [%r177];
	mul.wide.s32 	%rd76, %r175, 4;
	add.s64 	%rd77, %rd2, %rd76;
	ld.global.nc.f32 	%f188, [%rd77];
	fma.rn.f32 	%f189, %f187, %f188, %f212;
	add.s32 	%r178, %r211, 1;
	div.s32 	%r179, %r178, %r57;
	mul.lo.s32 	%r180, %r179, %r57;
	sub.s32 	%r181, %r178, %r180;
	add.s32 	%r182, %r179, %r39;
	mul.wide.s32 	%rd78, %r182, 4;
	add.s64 	%rd79, %rd3, %rd78;
	ld.global.nc.u32 	%r183, [%rd79];
	mad.lo.s32 	%r184, %r183, %r55, %r4;
	mad.lo.s32 	%r185, %r184, %r56, %r207;
	mad.lo.s32 	%r186, %r185, %r57, %r181;
	ld.shared.f32 	%f190, [%r177+4];
	mul.wide.s32 	%rd80, %r186, 4;
	add.s64 	%rd81, %rd2, %rd80;
	ld.global.nc.f32 	%f191, [%rd81];
	fma.rn.f32 	%f212, %f190, %f191, %f189;
	add.s32 	%r211, %r211, 2;
$L__BB1_39:
	setp.eq.s32 	%p42, %r43, 0;
	@%p42 bra 	$L__BB1_41;
	div.s32 	%r187, %r211, %r57;
	mul.lo.s32 	%r188, %r187, %r57;
	sub.s32 	%r189, %r211, %r188;
	add.s32 	%r190, %r187, %r39;
	mul.wide.s32 	%rd82, %r190, 4;
	add.s64 	%rd83, %rd3, %rd82;
	ld.global.nc.u32 	%r191, [%rd83];
	mad.lo.s32 	%r192, %r191, %r55, %r4;
	mad.lo.s32 	%r193, %r192, %r56, %r207;
	mad.lo.s32 	%r194, %r193, %r57, %r189;
	shl.b32 	%r195, %r211, 2;
	add.s32 	%r196, %r10, %r195;
	ld.shared.f32 	%f192, [%r196];
	mul.wide.s32 	%rd84, %r194, 4;
	add.s64 	%rd85, %rd2, %rd84;
	ld.global.nc.f32 	%f193, [%rd85];
	fma.rn.f32 	%f212, %f192, %f193, %f212;
$L__BB1_41:
	add.s32 	%r197, %r207, %r5;
	mul.wide.s32 	%rd86, %r197, 4;
	add.s64 	%rd87, %rd8, %rd86;
	st.global.f32 	[%rd87], %f212;
	add.s32 	%r207, %r207, %r40;
	setp.lt.s32 	%p43, %r207, %r56;
	@%p43 bra 	$L__BB1_32;
$L__BB1_42:
	ret;

}
	// .globl	attention_kernel_f32
.visible .entry attention_kernel_f32(
	.param .u64 .ptr .align 1 attention_kernel_f32_param_0,
	.param .u64 .ptr .align 1 attention_kernel_f32_param_1,
	.param .u64 .ptr .align 1 attention_kernel_f32_param_2,
	.param .u64 .ptr .align 1 attention_kernel_f32_param_3,
	.param .f32 attention_kernel_f32_param_4,
	.param .u32 attention_kernel_f32_param_5,
	.param .u32 attention_kernel_f32_param_6,
	.param .u32 attention_kernel_f32_param_7,
	.param .u32 attention_kernel_f32_param_8
)
{
	.reg .pred 	%p<41>;
	.reg .b32 	%r<143>;
	.reg .b32 	%f<273>;
	.reg .b64 	%rd<67>;

	ld.param.u64 	%rd10, [attention_kernel_f32_param_1];
	ld.param.u64 	%rd11, [attention_kernel_f32_param_2];
	ld.param.u64 	%rd12, [attention_kernel_f32_param_3];
	ld.param.f32 	%f42, [attention_kernel_f32_param_4];
	ld.param.u32 	%r63, [attention_kernel_f32_param_5];
	ld.param.u32 	%r60, [attention_kernel_f32_param_6];
	ld.param.u32 	%r61, [attention_kernel_f32_param_7];
	ld.param.u32 	%r62, [attention_kernel_f32_param_8];
	cvta.to.global.u64 	%rd1, %rd12;
	cvta.to.global.u64 	%rd2, %rd11;
	cvta.to.global.u64 	%rd3, %rd10;
	mov.u32 	%r1, %ctaid.z;
	mov.u32 	%r2, %ctaid.y;
	mov.u32 	%r3, %ctaid.x;
	setp.ge.s32 	%p1, %r1, %r63;
	setp.ge.s32 	%p2, %r2, %r61;
	or.pred  	%p3, %p1, %p2;
	setp.ge.s32 	%p4, %r3, %r60;
	or.pred  	%p5, %p4, %p3;
	@%p5 bra 	$L__BB2_45;
	mul.lo.s32 	%r64, %r60, %r1;
	mad.lo.s32 	%r65, %r64, %r61, %r2;
	mul.lo.s32 	%r4, %r65, %r62;
	mul.lo.s32 	%r66, %r61, %r3;
	mul.lo.s32 	%r5, %r66, %r62;
	mov.u32 	%r136, %tid.x;
	setp.gt.u32 	%p6, %r136, %r3;
	mov.f32 	%f260, 0fFF7FFFFF;
	@%p6 bra 	$L__BB2_20;
	setp.lt.s32 	%p7, %r62, 1;
	mov.u32 	%r7, %ntid.x;
	@%p7 bra 	$L__BB2_18;
	and.b32  	%r8, %r62, 15;
	and.b32  	%r9, %r62, 7;
	and.b32  	%r10, %r62, 3;
	mul.lo.s32 	%r11, %r62, %r61;
	mov.f32 	%f260, 0fFF7FFFFF;
	mov.u32 	%r126, %r136;
$L__BB2_4:
	setp.lt.u32 	%p9, %r62, 16;
	mad.lo.s32 	%r13, %r11, %r126, %r4;
	mov.f32 	%f258, 0f00000000;
	mov.b32 	%r129, 0;
	@%p9 bra 	$L__BB2_7;
	mov.f32 	%f258, 0f00000000;
	mov.b32 	%r127, 0;
$L__BB2_6:
	.pragma "nounroll";
	add.s32 	%r72, %r4, %r5;
	add.s32 	%r73, %r127, %r72;
	mul.wide.s32 	%rd13, %r73, 4;
	add.s64 	%rd14, %rd3, %rd13;
	ld.global.nc.f32 	%f49, [%rd14];
	add.s32 	%r74, %r13, %r127;
	mul.wide.s32 	%rd15, %r74, 4;
	add.s64 	%rd16, %rd2, %rd15;
	ld.global.nc.f32 	%f50, [%rd16];
	fma.rn.f32 	%f51, %f49, %f50, %f258;
	ld.global.nc.f32 	%f52, [%rd14+4];
	ld.global.nc.f32 	%f53, [%rd16+4];
	fma.rn.f32 	%f54, %f52, %f53, %f51;
	ld.global.nc.f32 	%f55, [%rd14+8];
	ld.global.nc.f32 	%f56, [%rd16+8];
	fma.rn.f32 	%f57, %f55, %f56, %f54;
	ld.global.nc.f32 	%f58, [%rd14+12];
	ld.global.nc.f32 	%f59, [%rd16+12];
	fma.rn.f32 	%f60, %f58, %f59, %f57;
	ld.global.nc.f32 	%f61, [%rd14+16];
	ld.global.nc.f32 	%f62, [%rd16+16];
	fma.rn.f32 	%f63, %f61, %f62, %f60;
	ld.global.nc.f32 	%f64, [%rd14+20];
	ld.global.nc.f32 	%f65, [%rd16+20];
	fma.rn.f32 	%f66, %f64, %f65, %f63;
	ld.global.nc.f32 	%f67, [%rd14+24];
	ld.global.nc.f32 	%f68, [%rd16+24];
	fma.rn.f32 	%f69, %f67, %f68, %f66;
	ld.global.nc.f32 	%f70, [%rd14+28];
	ld.global.nc.f32 	%f71, [%rd16+28];
	fma.rn.f32 	%f72, %f70, %f71, %f69;
	ld.global.nc.f32 	%f73, [%rd14+32];
	ld.global.nc.f32 	%f74, [%rd16+32];
	fma.rn.f32 	%f75, %f73, %f74, %f72;
	ld.global.nc.f32 	%f76, [%rd14+36];
	ld.global.nc.f32 	%f77, [%rd16+36];
	fma.rn.f32 	%f78, %f76, %f77, %f75;
	ld.global.nc.f32 	%f79, [%rd14+40];
	ld.global.nc.f32 	%f80, [%rd16+40];
	fma.rn.f32 	%f81, %f79, %f80, %f78;
	ld.global.nc.f32 	%f82, [%rd14+44];
	ld.global.nc.f32 	%f83, [%rd16+44];
	fma.rn.f32 	%f84, %f82, %f83, %f81;
	ld.global.nc.f32 	%f85, [%rd14+48];
	ld.global.nc.f32 	%f86, [%rd16+48];
	fma.rn.f32 	%f87, %f85, %f86, %f84;
	ld.global.nc.f32 	%f88, [%rd14+52];
	ld.global.nc.f32 	%f89, [%rd16+52];
	fma.rn.f32 	%f90, %f88, %f89, %f87;
	ld.global.nc.f32 	%f91, [%rd14+56];
	ld.global.nc.f32 	%f92, [%rd16+56];
	fma.rn.f32 	%f93, %f91, %f92, %f90;
	ld.global.nc.f32 	%f94, [%rd14+60];
	ld.global.nc.f32 	%f95, [%rd16+60];
	fma.rn.f32 	%f258, %f94, %f95, %f93;
	add.s32 	%r127, %r127, 16;
	and.b32  	%r129, %r62, 2147483632;
	setp.ne.s32 	%p10, %r127, %r129;
	@%p10 bra 	$L__BB2_6;
$L__BB2_7:
	setp.eq.s32 	%p11, %r8, 0;
	@%p11 bra 	$L__BB2_17;
	add.s32 	%r75, %r8, -1;
	setp.lt.u32 	%p12, %r75, 7;
	@%p12 bra 	$L__BB2_10;
	add.s32 	%r76, %r4, %r5;
	add.s32 	%r77, %r129, %r76;
	mul.wide.s32 	%rd17, %r77, 4;
	add.s64 	%rd18, %rd3, %rd17;
	ld.global.nc.f32 	%f97, [%rd18];
	add.s32 	%r78, %r13, %r129;
	mul.wide.s32 	%rd19, %r78, 4;
	add.s64 	%rd20, %rd2, %rd19;
	ld.global.nc.f32 	%f98, [%rd20];
	fma.rn.f32 	%f99, %f97, %f98, %f258;
	ld.global.nc.f32 	%f100, [%rd18+4];
	ld.global.nc.f32 	%f101, [%rd20+4];
	fma.rn.f32 	%f102, %f100, %f101, %f99;
	ld.global.nc.f32 	%f103, [%rd18+8];
	ld.global.nc.f32 	%f104, [%rd20+8];
	fma.rn.f32 	%f105, %f103, %f104, %f102;
	ld.global.nc.f32 	%f106, [%rd18+12];
	ld.global.nc.f32 	%f107, [%rd20+12];
	fma.rn.f32 	%f108, %f106, %f107, %f105;
	ld.global.nc.f32 	%f109, [%rd18+16];
	ld.global.nc.f32 	%f110, [%rd20+16];
	fma.rn.f32 	%f111, %f109, %f110, %f108;
	ld.global.nc.f32 	%f112, [%rd18+20];
	ld.global.nc.f32 	%f113, [%rd20+20];
	fma.rn.f32 	%f114, %f112, %f113, %f111;
	ld.global.nc.f32 	%f115, [%rd18+24];
	ld.global.nc.f32 	%f116, [%rd20+24];
	fma.rn.f32 	%f117, %f115, %f116, %f114;
	ld.global.nc.f32 	%f118, [%rd18+28];
	ld.global.nc.f32 	%f119, [%rd20+28];
	fma.rn.f32 	%f258, %f118, %f119, %f117;
	add.s32 	%r129, %r129, 8;
$L__BB2_10:
	setp.eq.s32 	%p13, %r9, 0;
	@%p13 bra 	$L__BB2_17;
	add.s32 	%r79, %r9, -1;
	setp.lt.u32 	%p14, %r79, 3;
	@%p14 bra 	$L__BB2_13;
	add.s32 	%r80, %r4, %r5;
	add.s32 	%r81, %r129, %r80;
	mul.wide.s32 	%rd21, %r81, 4;
	add.s64 	%rd22, %rd3, %rd21;
	ld.global.nc.f32 	%f121, [%rd22];
	add.s32 	%r82, %r13, %r129;
	mul.wide.s32 	%rd23, %r82, 4;
	add.s64 	%rd24, %rd2, %rd23;
	ld.global.nc.f32 	%f122, [%rd24];
	fma.rn.f32 	%f123, %f121, %f122, %f258;
	ld.global.nc.f32 	%f124, [%rd22+4];
	ld.global.nc.f32 	%f125, [%rd24+4];
	fma.rn.f32 	%f126, %f124, %f125, %f123;
	ld.global.nc.f32 	%f127, [%rd22+8];
	ld.global.nc.f32 	%f128, [%rd24+8];
	fma.rn.f32 	%f129, %f127, %f128, %f126;
	ld.global.nc.f32 	%f130, [%rd22+12];
	ld.global.nc.f32 	%f131, [%rd24+12];
	fma.rn.f32 	%f258, %f130, %f131, %f129;
	add.s32 	%r129, %r129, 4;
$L__BB2_13:
	setp.eq.s32 	%p15, %r10, 0;
	@%p15 bra 	$L__BB2_17;
	setp.eq.s32 	%p16, %r10, 1;
	add.s32 	%r83, %r4, %r5;
	add.s32 	%r84, %r129, %r83;
	mul.wide.s32 	%rd25, %r84, 4;
	add.s64 	%rd4, %rd3, %rd25;
	ld.global.nc.f32 	%f132, [%rd4];
	add.s32 	%r85, %r13, %r129;
	mul.wide.s32 	%rd26, %r85, 4;
	add.s64 	%rd5, %rd2, %rd26;
	ld.global.nc.f32 	%f133, [%rd5];
	fma.rn.f32 	%f258, %f132, %f133, %f258;
	@%p16 bra 	$L__BB2_17;
	setp.eq.s32 	%p17, %r10, 2;
	ld.global.nc.f32 	%f134, [%rd4+4];
	ld.global.nc.f32 	%f135, [%rd5+4];
	fma.rn.f32 	%f258, %f134, %f135, %f258;
	@%p17 bra 	$L__BB2_17;
	ld.global.nc.f32 	%f136, [%rd4+8];
	ld.global.nc.f32 	%f137, [%rd5+8];
	fma.rn.f32 	%f258, %f136, %f137, %f258;
$L__BB2_17:
	mul.f32 	%f138, %f42, %f258;
	shl.b32 	%r86, %r126, 2;
	mov.u32 	%r87, shared;
	add.s32 	%r88, %r87, %r86;
	st.shared.f32 	[%r88], %f138;
	max.f32 	%f260, %f260, %f138;
	add.s32 	%r126, %r126, %r7;
	setp.gt.s32 	%p18, %r126, %r3;
	@%p18 bra 	$L__BB2_20;
	bra.uni 	$L__BB2_4;
$L__BB2_18:
	mul.f32 	%f17, %f42, 0f00000000;
	mov.f32 	%f260, 0fFF7FFFFF;
	mov.u32 	%r68, shared;
	mov.u32 	%r131, %r136;
$L__BB2_19:
	shl.b32 	%r67, %r131, 2;
	add.s32 	%r69, %r68, %r67;
	st.shared.f32 	[%r69], %f17;
	max.f32 	%f260, %f260, %f17;
	add.s32 	%r131, %r131, %r7;
	setp.le.s32 	%p8, %r131, %r3;
	@%p8 bra 	$L__BB2_19;
$L__BB2_20:
	add.s32 	%r25, %r3, 1;
	add.s32 	%r132, %r25, %r136;
	setp.ge.s32 	%p19, %r132, %r60;
	@%p19 bra 	$L__BB2_23;
	mov.u32 	%r27, %ntid.x;
$L__BB2_22:
	shl.b32 	%r89, %r132, 2;
	mov.u32 	%r90, shared;
	add.s32 	%r91, %r90, %r89;
	mov.b32 	%r92, -8388609;
	st.shared.u32 	[%r91], %r92;
	add.s32 	%r132, %r132, %r27;
	setp.lt.s32 	%p20, %r132, %r60;
	@%p20 bra 	$L__BB2_22;
$L__BB2_23:
	setp.gt.u32 	%p21, %r136, %r3;
	bar.sync 	0;
	mov.f32 	%f263, 0f00000000;
	@%p21 bra 	$L__BB2_26;
	mov.f32 	%f263, 0f00000000;
	mov.u32 	%r30, %ntid.x;
	mov.u32 	%r94, shared;
	mov.u32 	%r133, %r136;
$L__BB2_25:
	shl.b32 	%r93, %r133, 2;
	add.s32 	%r95, %r94, %r93;
	ld.shared.f32 	%f141, [%r95];
	sub.f32 	%f142, %f141, %f260;
	fma.rn.f32 	%f143, %f142, 0f3BBB989D, 0f3F000000;
	cvt.sat.f32.f32 	%f144, %f143;
	mov.f32 	%f145, 0f4B400001;
	mov.f32 	%f146, 0f437C0000;
	fma.rm.f32 	%f147, %f144, %f146, %f145;
	add.f32 	%f148, %f147, 0fCB40007F;
	neg.f32 	%f149, %f148;
	fma.rn.f32 	%f150, %f142, 0f3FB8AA3B, %f149;
	fma.rn.f32 	%f151, %f142, 0f32A57060, %f150;
	mov.b32 	%r96, %f147;
	shl.b32 	%r97, %r96, 23;
	mov.b32 	%f152, %r97;
	ex2.approx.ftz.f32 	%f153, %f151;
	mul.f32 	%f154, %f153, %f152;
	st.shared.f32 	[%r95], %f154;
	add.f32 	%f263, %f263, %f154;
	add.s32 	%r133, %r133, %r30;
	setp.le.s32 	%p22, %r133, %r3;
	@%p22 bra 	$L__BB2_25;
$L__BB2_26:
	bar.sync 	0;
	mov.u32 	%r33, %ntid.x;
	setp.lt.u32 	%p23, %r33, 2;
	mov.u32 	%r134, %r33;
	@%p23 bra 	$L__BB2_27;
	bra.uni 	$L__BB2_46;
$L__BB2_27:
	setp.gt.u32 	%p28, %r136, %r3;
	mov.u32 	%r135, %r136;
	@%p28 bra 	$L__BB2_29;
$L__BB2_28:
	shl.b32 	%r102, %r135, 2;
	mov.u32 	%r103, shared;
	add.s32 	%r104, %r103, %r102;
	ld.shared.f32 	%f156, [%r104];
	div.rn.f32 	%f157, %f156, %f263;
	st.shared.f32 	[%r104], %f157;
	add.s32 	%r135, %r135, %r33;
	setp.le.s32 	%p29, %r135, %r3;
	@%p29 bra 	$L__BB2_28;
$L__BB2_29:
	bar.sync 	0;
	setp.ge.s32 	%p30, %r136, %r62;
	@%p30 bra 	$L__BB2_45;
	mul.lo.s32 	%r39, %r62, %r61;
	and.b32  	%r40, %r25, 15;
	and.b32  	%r41, %r25, 7;
	and.b32  	%r42, %r25, 3;
	mul.wide.s32 	%rd7, %r39, 4;
$L__BB2_31:
	setp.lt.u32 	%p31, %r3, 15;
	add.s32 	%r44, %r136, %r4;
	mov.f32 	%f272, 0f00000000;
	mov.b32 	%r141, 0;
	@%p31 bra 	$L__BB2_34;
	mov.u32 	%r108, shared;
	add.s32 	%r138, %r108, 32;
	and.b32  	%r109, %r25, 2147483632;
	neg.s32 	%r139, %r109;
	mov.f32 	%f272, 0f00000000;
	mov.u32 	%r137, %r44;
$L__BB2_33:
	.pragma "nounroll";
	and.b32  	%r141, %r25, 2147483632;
	ld.shared.v4.f32 	{%f161, %f162, %f163, %f164}, [%r138+-32];
	mul.wide.s32 	%rd27, %r137, 4;
	add.s64 	%rd28, %rd1, %rd27;
	ld.global.nc.f32 	%f165, [%rd28];
	fma.rn.f32 	%f166, %f161, %f165, %f272;
	add.s64 	%rd30, %rd28, %rd7;
	ld.global.nc.f32 	%f167, [%rd30];
	fma.rn.f32 	%f168, %f162, %f167, %f166;
	add.s64 	%rd31, %rd30, %rd7;
	ld.global.nc.f32 	%f169, [%rd31];
	fma.rn.f32 	%f170, %f163, %f169, %f168;
	add.s64 	%rd32, %rd31, %rd7;
	ld.global.nc.f32 	%f171, [%rd32];
	fma.rn.f32 	%f172, %f164, %f171, %f170;
	ld.shared.v4.f32 	{%f173, %f174, %f175, %f176}, [%r138+-16];
	add.s64 	%rd33, %rd32, %rd7;
	ld.global.nc.f32 	%f177, [%rd33];
	fma.rn.f32 	%f178, %f173, %f177, %f172;
	add.s64 	%rd34, %rd33, %rd7;
	ld.global.nc.f32 	%f179, [%rd34];
	fma.rn.f32 	%f180, %f174, %f179, %f178;
	add.s64 	%rd35, %rd34, %rd7;
	ld.global.nc.f32 	%f181, [%rd35];
	fma.rn.f32 	%f182, %f175, %f181, %f180;
	add.s64 	%rd36, %rd35, %rd7;
	ld.global.nc.f32 	%f183, [%rd36];
	fma.rn.f32 	%f184, %f176, %f183, %f182;
	ld.shared.v4.f32 	{%f185, %f186, %f187, %f188}, [%r138];
	add.s64 	%rd37, %rd36, %rd7;
	ld.global.nc.f32 	%f189, [%rd37];
	fma.rn.f32 	%f190, %f185, %f189, %f184;
	add.s64 	%rd38, %rd37, %rd7;
	ld.global.nc.f32 	%f191, [%rd38];
	fma.rn.f32 	%f192, %f186, %f191, %f190;
	add.s64 	%rd39, %rd38, %rd7;
	ld.global.nc.f32 	%f193, [%rd39];
	fma.rn.f32 	%f194, %f187, %f193, %f192;
	add.s64 	%rd40, %rd39, %rd7;
	ld.global.nc.f32 	%f195, [%rd40];
	fma.rn.f32 	%f196, %f188, %f195, %f194;
	ld.shared.v4.f32 	{%f197, %f198, %f199, %f200}, [%r138+16];
	add.s64 	%rd41, %rd40, %rd7;
	ld.global.nc.f32 	%f201, [%rd41];
	fma.rn.f32 	%f202, %f197, %f201, %f196;
	add.s64 	%rd42, %rd41, %rd7;
	ld.global.nc.f32 	%f203, [%rd42];
	fma.rn.f32 	%f204, %f198, %f203, %f202;
	add.s64 	%rd43, %rd42, %rd7;
	ld.global.nc.f32 	%f205, [%rd43];
	fma.rn.f32 	%f206, %f199, %f205, %f204;
	add.s64 	%rd44, %rd43, %rd7;
	ld.global.nc.f32 	%f207, [%rd44];
	fma.rn.f32 	%f272, %f200, %f207, %f206;
	add.s32 	%r139, %r139, 16;
	add.s32 	%r138, %r138, 64;
	shl.b32 	%r111, %r39, 4;
	add.s32 	%r137, %r137, %r111;
	setp.ne.s32 	%p32, %r139, 0;
	@%p32 bra 	$L__BB2_33;
$L__BB2_34:
	setp.eq.s32 	%p33, %r40, 0;
	@%p33 bra 	$L__BB2_44;
	add.s32 	%r112, %r40, -1;
	setp.lt.u32 	%p34, %r112, 7;
	@%p34 bra 	$L__BB2_37;
	shl.b32 	%r113, %r141, 2;
	mov.u32 	%r114, shared;
	add.s32 	%r115, %r114, %r113;
	ld.shared.f32 	%f209, [%r115];
	mad.lo.s32 	%r116, %r39, %r141, %r44;
	mul.wide.s32 	%rd45, %r116, 4;
	add.s64 	%rd46, %rd1, %rd45;
	ld.global.nc.f32 	%f210, [%rd46];
	fma.rn.f32 	%f211, %f209, %f210, %f272;
	ld.shared.f32 	%f212, [%r115+4];
	add.s64 	%rd48, %rd46, %rd7;
	ld.global.nc.f32 	%f213, [%rd48];
	fma.rn.f32 	%f214, %f212, %f213, %f211;
	ld.shared.f32 	%f215, [%r115+8];
	add.s64 	%rd49, %rd48, %rd7;
	ld.global.nc.f32 	%f216, [%rd49];
	fma.rn.f32 	%f217, %f215, %f216, %f214;
	ld.shared.f32 	%f218, [%r115+12];
	add.s64 	%rd50, %rd49, %rd7;
	ld.global.nc.f32 	%f219, [%rd50];
	fma.rn.f32 	%f220, %f218, %f219, %f217;
	ld.shared.f32 	%f221, [%r115+16];
	add.s64 	%rd51, %rd50, %rd7;
	ld.global.nc.f32 	%f222, [%rd51];
	fma.rn.f32 	%f223, %f221, %f222, %f220;
	ld.shared.f32 	%f224, [%r115+20];
	add.s64 	%rd52, %rd51, %rd7;
	ld.global.nc.f32 	%f225, [%rd52];
	fma.rn.f32 	%f226, %f224, %f225, %f223;
	ld.shared.f32 	%f227, [%r115+24];
	add.s64 	%rd53, %rd52, %rd7;
	ld.global.nc.f32 	%f228, [%rd53];
	fma.rn.f32 	%f229, %f227, %f228, %f226;
	ld.shared.f32 	%f230, [%r115+28];
	add.s64 	%rd54, %rd53, %rd7;
	ld.global.nc.f32 	%f231, [%rd54];
	fma.rn.f32 	%f272, %f230, %f231, %f229;
	add.s32 	%r141, %r141, 8;
$L__BB2_37:
	setp.eq.s32 	%p35, %r41, 0;
	@%p35 bra 	$L__BB2_44;
	add.s32 	%r117, %r41, -1;
	setp.lt.u32 	%p36, %r117, 3;
	@%p36 bra 	$L__BB2_40;
	shl.b32 	%r118, %r141, 2;
	mov.u32 	%r119, shared;
	add.s32 	%r120, %r119, %r118;
	ld.shared.f32 	%f233, [%r120];
	mad.lo.s32 	%r121, %r39, %r141, %r44;
	mul.wide.s32 	%rd55, %r121, 4;
	add.s64 	%rd56, %rd1, %rd55;
	ld.global.nc.f32 	%f234, [%rd56];
	fma.rn.f32 	%f235, %f233, %f234, %f272;
	ld.shared.f32 	%f236, [%r120+4];
	add.s64 	%rd58, %rd56, %rd7;
	ld.global.nc.f32 	%f237, [%rd58];
	fma.rn.f32 	%f238, %f236, %f237, %f235;
	ld.shared.f32 	%f239, [%r120+8];
	add.s64 	%rd59, %rd58, %rd7;
	ld.global.nc.f32 	%f240, [%rd59];
	fma.rn.f32 	%f241, %f239, %f240, %f238;
	ld.shared.f32 	%f242, [%r120+12];
	add.s64 	%rd60, %rd59, %rd7;
	ld.global.nc.f32 	%f243, [%rd60];
	fma.rn.f32 	%f272, %f242, %f243, %f241;
	add.s32 	%r141, %r141, 4;
$L__BB2_40:
	setp.eq.s32 	%p37, %r42, 0;
	@%p37 bra 	$L__BB2_44;
	setp.eq.s32 	%p38, %r42, 1;
	shl.b32 	%r122, %r141, 2;
	mov.u32 	%r123, shared;
	add.s32 	%r58, %r123, %r122;
	ld.shared.f32 	%f244, [%r58];
	mad.lo.s32 	%r124, %r39, %r141, %r44;
	mul.wide.s32 	%rd61, %r124, 4;
	add.s64 	%rd6, %rd1, %rd61;
	ld.global.nc.f32 	%f245, [%rd6];
	fma.rn.f32 	%f272, %f244, %f245, %f272;
	@%p38 bra 	$L__BB2_44;
	setp.eq.s32 	%p39, %r42, 2;
	ld.shared.f32 	%f246, [%r58+4];
	add.s64 	%rd8, %rd6, %rd7;
	ld.global.nc.f32 	%f247, [%rd8];
	fma.rn.f32 	%f272, %f246, %f247, %f272;
	@%p39 bra 	$L__BB2_44;
	ld.shared.f32 	%f248, [%r58+8];
	add.s64 	%rd62, %rd8, %rd7;
	ld.global.nc.f32 	%f249, [%rd62];
	fma.rn.f32 	%f272, %f248, %f249, %f272;
$L__BB2_44:
	ld.param.u64 	%rd66, [attention_kernel_f32_param_0];
	add.s32 	%r125, %r44, %r5;
	cvta.to.global.u64 	%rd63, %rd66;
	mul.wide.s32 	%rd64, %r125, 4;
	add.s64 	%rd65, %rd63, %rd64;
	st.global.f32 	[%rd65], %f272;
	add.s32 	%r136, %r136, %r33;
	setp.lt.s32 	%p40, %r136, %r62;
	@%p40 bra 	$L__BB2_31;
$L__BB2_45:
	ret;
$L__BB2_46:
	shr.u32 	%r35, %r134, 1;
	setp.ge.u32 	%p24, %r136, %r35;
	add.s32 	%r36, %r35, %r136;
	setp.ge.u32 	%p25, %r36, %r60;
	or.pred  	%p26, %p24, %p25;
	@%p26 bra 	$L__BB2_48;
	shl.b32 	%r99, %r36, 2;
	mov.u32 	%r100, shared;
	add.s32 	%r101, %r100, %r99;
	ld.shared.f32 	%f155, [%r101];
	add.f32 	%f263, %f263, %f155;
$L__BB2_48:
	bar.sync 	0;
	setp.lt.u32 	%p27, %r134, 4;
	mov.u32 	%r134, %r35;
	@%p27 bra 	$L__BB2_27;
	bra.uni 	$L__BB2_46;

}


// ===== COMPILED SASS (sm_100) =====

	.target	sm_100

	.elftype	@"ET_EXEC"


//--------------------- .note.nv.tkinfo           --------------------------
	.section	.note.nv.tkinfo,"",@"SHT_NOTE"
	.sectionflags	@"SHF_NOTE_NV_TKINFO"
	.tkinfo
        /*0018*/ 	.word	0x00000002
        /*0030*/ 	.string	""
        /*0030*/ 	.string	"ptxas"
        /*0030*/ 	.string	"Cuda compilation tools, release 13.0, V13.0.88"
        /*0030*/ 	.string	"Build cuda_13.0.r13.0/compiler.36424714_0"
        /*0030*/ 	.string	"-arch sm_100 -m 64 "



//--------------------- .note.nv.cuinfo           --------------------------
	.section	.note.nv.cuinfo,"",@"SHT_NOTE"
	.sectionflags	@"SHF_NOTE_NV_CUINFO"
        /*0018*/ 	.short	0x0002
        /*001a*/ 	.short	0x0064
        /*001c*/ 	.short	0x0082
	.zero		2


//--------------------- .nv.info                  --------------------------
	.section	.nv.info,"",@"SHT_CUDA_INFO"
	.align	4


	//----- nvinfo : EIATTR_REGCOUNT
	.align		4
        /*0000*/ 	.byte	0x04, 0x2f
        /*0002*/ 	.short	(.L_1 - .L_0)
	.align		4
.L_0:
        /*0004*/ 	.word	index@(reshape_and_cache_kernel_f32)
        /*0008*/ 	.word	0x0000001a


	//----- nvinfo : EIATTR_FRAME_SIZE
	.align		4
.L_1:
        /*000c*/ 	.byte	0x04, 0x11
        /*000e*/ 	.short	(.L_3 - .L_2)
	.align		4
.L_2:
        /*0010*/ 	.word	index@($__internal_2_$__cuda_sm20_div_s64)
        /*0014*/ 	.word	0x00000000


	//----- nvinfo : EIATTR_FRAME_SIZE
	.align		4
.L_3:
        /*0018*/ 	.byte	0x04, 0x11
        /*001a*/ 	.short	(.L_5 - .L_4)
	.align		4
.L_4:
        /*001c*/ 	.word	index@(reshape_and_cache_kernel_f32)
        /*0020*/ 	.word	0x00000000


	//----- nvinfo : EIATTR_REGCOUNT
	.align		4
.L_5:
        /*0024*/ 	.byte	0x04, 0x2f
        /*0026*/ 	.short	(.L_7 - .L_6)
	.align		4
.L_6:
        /*0028*/ 	.word	index@(paged_attention_v1_kernel_f32)
        /*002c*/ 	.word	0x00000020


	//----- nvinfo : EIATTR_FRAME_SIZE
	.align		4
.L_7:
        /*0030*/ 	.byte	0x04, 0x11
        /*0032*/ 	.short	(.L_9 - .L_8)
	.align		4
.L_8:
        /*0034*/ 	.word	index@($__internal_1_$__cuda_sm3x_div_rn_noftz_f32_slowpath)
        /*0038*/ 	.word	0x00000000


	//----- nvinfo : EIATTR_FRAME_SIZE
	.align		4
.L_9:
        /*003c*/ 	.byte	0x04, 0x11
        /*003e*/ 	.short	(.L_11 - .L_10)
	.align		4
.L_10:
        /*0040*/ 	.word	index@(paged_attention_v1_kernel_f32)
        /*0044*/ 	.word	0x00000000


	//----- nvinfo : EIATTR_REGCOUNT
	.align		4
.L_11:
        /*0048*/ 	.byte	0x04, 0x2f
        /*004a*/ 	.short	(.L_13 - .L_12)
	.align		4
.L_12:
        /*004c*/ 	.word	index@(attention_kernel_f32)
        /*0050*/ 	.word	0x00000020


	//----- nvinfo : EIATTR_FRAME_SIZE
	.align		4
.L_13:
        /*0054*/ 	.byte	0x04, 0x11
        /*0056*/ 	.short	(.L_15 - .L_14)
	.align		4
.L_14:
        /*0058*/ 	.word	index@($__internal_0_$__cuda_sm3x_div_rn_noftz_f32_slowpath)
        /*005c*/ 	.word	0x00000000


	//----- nvinfo : EIATTR_FRAME_SIZE
	.align		4
.L_15:
        /*0060*/ 	.byte	0x04, 0x11
        /*0062*/ 	.short	(.L_17 - .L_16)
	.align		4
.L_16:
        /*0064*/ 	.word	index@(attention_kernel_f32)
        /*0068*/ 	.word	0x00000000


	//----- nvinfo : EIATTR_MIN_STACK_SIZE
	.align		4
.L_17:
        /*006c*/ 	.byte	0x04, 0x12
        /*006e*/ 	.short	(.L_19 - .L_18)
	.align		4
.L_18:
        /*0070*/ 	.word	index@(attention_kernel_f32)
        /*0074*/ 	.word	0x00000000


	//----- nvinfo : EIATTR_MIN_STACK_SIZE
	.align		4
.L_19:
        /*0078*/ 	.byte	0x04, 0x12
        /*007a*/ 	.short	(.L_21 - .L_20)
	.align		4
.L_20:
        /*007c*/ 	.word	index@(paged_attention_v1_kernel_f32)
        /*0080*/ 	.word	0x00000000


	//----- nvinfo : EIATTR_MIN_STACK_SIZE
	.align		4
.L_21:
        /*0084*/ 	.byte	0x04, 0x12
        /*0086*/ 	.short	(.L_23 - .L_22)
	.align		4
.L_22:
        /*0088*/ 	.word	index@(reshape_and_cache_kernel_f32)
        /*008c*/ 	.word	0x00000000
.L_23:


//--------------------- .nv.compat                --------------------------
	.section	.nv.compat,"",@"SHT_CUDA_COMPAT_INFO"
	.align	4
        /*0000*/ 	.byte	0x02, 0x09, 0x00, 0x00, 0x02, 0x02, 0x01, 0x00, 0x02, 0x05, 0x05, 0x00, 0x03, 0x07, 0x01, 0x01
        /*0010*/ 	.byte	0x02, 0x03, 0x00, 0x00, 0x02, 0x06, 0x01, 0x00, 0x04, 0x0b, 0x08, 0x00, 0x01, 0x00, 0x00, 0x00
        /*0020*/ 	.byte	0x00, 0x00, 0x00, 0x00


//--------------------- .nv.info.attention_kernel_f32 --------------------------
	.section	.nv.info.attention_kernel_f32,"",@"SHT_CUDA_INFO"
	.sectionflags	@""
	.align	4


	//----- nvinfo : EIATTR_CUDA_API_VERSION
	.align		4
        /*0000*/ 	.byte	0x04, 0x37
        /*0002*/ 	.short	(.L_25 - .L_24)
.L_24:
        /*0004*/ 	.word	0x00000082


	//----- nvinfo : EIATTR_KPARAM_INFO
	.align		4
.L_25:
        /*0008*/ 	.byte	0x04, 0x17
        /*000a*/ 	.short	(.L_27 - .L_26)
.L_26:
        /*000c*/ 	.word	0x00000000
        /*0010*/ 	.short	0x0008
        /*0012*/ 	.short	0x0030
        /*0014*/ 	.byte	0x00, 0xf0, 0x11, 0x00


	//----- nvinfo : EIATTR_KPARAM_INFO
	.align		4
.L_27:
        /*0018*/ 	.byte	0x04, 0x17
        /*001a*/ 	.short	(.L_29 - .L_28)
.L_28:
        /*001c*/ 	.word	0x00000000
        /*0020*/ 	.short	0x0007
        /*0022*/ 	.short	0x002c
        /*0024*/ 	.byte	0x00, 0xf0, 0x11, 0x00


	//----- nvinfo : EIATTR_KPARAM_INFO
	.align		4
.L_29:
        /*0028*/ 	.byte	0x04, 0x17
        /*002a*/ 	.short	(.L_31 - .L_30)
.L_30:
        /*002c*/ 	.word	0x00000000
        /*0030*/ 	.short	0x0006
        /*0032*/ 	.short	0x0028
        /*0034*/ 	.byte	0x00, 0xf0, 0x11, 0x00


	//----- nvinfo : EIATTR_KPARAM_INFO
	.align		4
.L_31:
        /*0038*/ 	.byte	0x04, 0x17
        /*003a*/ 	.short	(.L_33 - .L_32)
.L_32:
        /*003c*/ 	.word	0x00000000
        /*0040*/ 	.short	0x0005
        /*0042*/ 	.short	0x0024
        /*0044*/ 	.byte	0x00, 0xf0, 0x11, 0x00


	//----- nvinfo : EIATTR_KPARAM_INFO
	.align		4
.L_33:
        /*0048*/ 	.byte	0x04, 0x17
        /*004a*/ 	.short	(.L_35 - .L_34)
.L_34:
        /*004c*/ 	.word	0x00000000
        /*0050*/ 	.short	0x0004
        /*0052*/ 	.short	0x0020
        /*0054*/ 	.byte	0x00, 0xf0, 0x11, 0x00


	//----- nvinfo : EIATTR_KPARAM_INFO
	.align		4
.L_35:
        /*0058*/ 	.byte	0x04, 0x17
        /*005a*/ 	.short	(.L_37 - .L_36)
.L_36:
        /*005c*/ 	.word	0x00000000
        /*0060*/ 	.short	0x0003
        /*0062*/ 	.short	0x0018
        /*0064*/ 	.byte	0x00, 0xf5, 0x21, 0x00


	//----- nvinfo : EIATTR_KPARAM_INFO
	.align		4
.L_37:
        /*0068*/ 	.byte	0x04, 0x17
        /*006a*/ 	.short	(.L_39 - .L_38)
.L_38:
        /*006c*/ 	.word	0x00000000
        /*0070*/ 	.short	0x0002
        /*0072*/ 	.short	0x0010
        /*0074*/ 	.byte	0x00, 0xf5, 0x21, 0x00


	//----- nvinfo : EIATTR_KPARAM_INFO
	.align		4
.L_39:
        /*0078*/ 	.byte	0x04, 0x17
        /*007a*/ 	.short	(.L_41 - .L_40)
.L_40:
        /*007c*/ 	.word	0x00000000
        /*0080*/ 	.short	0x0001
        /*0082*/ 	.short	0x0008
        /*0084*/ 	.byte	0x00, 0xf5, 0x21, 0x00


	//----- nvinfo : EIATTR_KPARAM_INFO
	.align		4
.L_41:
        /*0088*/ 	.byte	0x04, 0x17
        /*008a*/ 	.short	(.L_43 - .L_42)
.L_42:
        /*008c*/ 	.word	0x00000000
        /*0090*/ 	.short	0x0000
        /*0092*/ 	.short	0x0000
        /*0094*/ 	.byte	0x00, 0xf5, 0x21, 0x00


	//----- nvinfo : EIATTR_SPARSE_MMA_MASK
	.align		4
.L_43:
        /*0098*/ 	.byte	0x03, 0x50
        /*009a*/ 	.short	0x0000


	//----- nvinfo : EIATTR_MAXREG_COUNT
	.align		4
        /*009c*/ 	.byte	0x03, 0x1b
        /*009e*/ 	.short	0x00ff


	//----- nvinfo : EIATTR_NUM_BARRIERS
	.align		4
        /*00a0*/ 	.byte	0x02, 0x4c
        /*00a2*/ 	.byte	0x01
	.zero		1


	//----- nvinfo : EIATTR_MERCURY_ISA_VERSION
	.align		4
        /*00a4*/ 	.byte	0x03, 0x5f
        /*00a6*/ 	.short	0x0101


	//----- nvinfo : EIATTR_UNUSED_LOAD_BYTE_OFFSET
	.align		4
        /*00a8*/ 	.byte	0x04, 0x44
        /*00aa*/ 	.short	(.L_45 - .L_44)


	//   ....[0]....
.L_44:
        /*00ac*/ 	.word	0x00001ca0
        /*00b0*/ 	.word	0x00000fff


	//----- nvinfo : EIATTR_VRC_CTA_INIT_COUNT
	.align		4
.L_45:
        /*00b4*/ 	.byte	0x02, 0x4a
	.zero		1
	.zero		1


	//----- nvinfo : EIATTR_EXIT_INSTR_OFFSETS
	.align		4
        /*00b8*/ 	.byte	0x04, 0x1c
        /*00ba*/ 	.short	(.L_47 - .L_46)


	//   ....[0]....
.L_46:
        /*00bc*/ 	.word	0x00000090


	//   ....[1]....
        /*00c0*/ 	.word	0x00001310


	//   ....[2]....
        /*00c4*/ 	.word	0x00001db0


	//----- nvinfo : EIATTR_CRS_STACK_SIZE
	.align		4
.L_47:
        /*00c8*/ 	.byte	0x04, 0x1e
        /*00ca*/ 	.short	(.L_49 - .L_48)
.L_48:
        /*00cc*/ 	.word	0x00000000


	//----- nvinfo : EIATTR_CBANK_PARAM_SIZE
	.align		4
.L_49:
        /*00d0*/ 	.byte	0x03, 0x19
        /*00d2*/ 	.short	0x0034


	//----- nvinfo : EIATTR_PARAM_CBANK
	.align		4
        /*00d4*/ 	.byte	0x04, 0x0a
        /*00d6*/ 	.short	(.L_51 - .L_50)
	.align		4
.L_50:
        /*00d8*/ 	.word	index@(.nv.constant0.attention_kernel_f32)
        /*00dc*/ 	.short	0x0380
        /*00de*/ 	.short	0x0034


	//----- nvinfo : EIATTR_SW_WAR
	.align		4
.L_51:
        /*00e0*/ 	.byte	0x04, 0x36
        /*00e2*/ 	.short	(.L_53 - .L_52)
.L_52:
        /*00e4*/ 	.word	0x00000008
.L_53:


//--------------------- .nv.info.paged_attention_v1_kernel_f32 --------------------------
	.section	.nv.info.paged_attention_v1_kernel_f32,"",@"SHT_CUDA_INFO"
	.sectionflags	@""
	.align	4


	//----- nvinfo : EIATTR_CUDA_API_VERSION
	.align		4
        /*0000*/ 	.byte	0x04, 0x37
        /*0002*/ 	.short	(.L_55 - .L_54)
.L_54:
        /*0004*/ 	.word	0x00000082


	//----- nvinfo : EIATTR_KPARAM_INFO
	.align		4
.L_55:
        /*0008*/ 	.byte	0x04, 0x17
        /*000a*/ 	.short	(.L_57 - .L_56)
.L_56:
        /*000c*/ 	.word	0x00000000
        /*0010*/ 	.short	0x000c
        /*0012*/ 	.short	0x0048
        /*0014*/ 	.byte	0x00, 0xf0, 0x11, 0x00


	//----- nvinfo : EIATTR_KPARAM_INFO
	.align		4
.L_57:
        /*0018*/ 	.byte	0x04, 0x17
        /*001a*/ 	.short	(.L_59 - .L_58)
.L_58:
        /*001c*/ 	.word	0x00000000
        /*0020*/ 	.short	0x000b
        /*0022*/ 	.short	0x0044
        /*0024*/ 	.byte	0x00, 0xf0, 0x11, 0x00


	//----- nvinfo : EIATTR_KPARAM_INFO
	.align		4
.L_59:
        /*0028*/ 	.byte	0x04, 0x17
        /*002a*/ 	.short	(.L_61 - .L_60)
.L_60:
        /*002c*/ 	.word	0x00000000
        /*0030*/ 	.short	0x000a
        /*0032*/ 	.short	0x0040
        /*0034*/ 	.byte	0x00, 0xf0, 0x11, 0x00


	//----- nvinfo : EIATTR_KPARAM_INFO
	.align		4
.L_61:
        /*0038*/ 	.byte	0x04, 0x17
        /*003a*/ 	.short	(.L_63 - .L_62)
.L_62:
        /*003c*/ 	.word	0x00000000
        /*0040*/ 	.short	0x0009
        /*0042*/ 	.short	0x003c
        /*0044*/ 	.byte	0x00, 0xf0, 0x11, 0x00


	//----- nvinfo : EIATTR_KPARAM_INFO
	.align		4
.L_63:
        /*0048*/ 	.byte	0x04, 0x17
        /*004a*/ 	.short	(.L_65 - .L_64)
.L_64:
        /*004c*/ 	.word	0x00000000
        /*0050*/ 	.short	0x0008
        /*0052*/ 	.short	0x0038
        /*0054*/ 	.byte	0x00, 0xf0, 0x11, 0x00


	//----- nvinfo : EIATTR_KPARAM_INFO
	.align		4
.L_65:
        /*0058*/ 	.byte	0x04, 0x17
        /*005a*/ 	.short	(.L_67 - .L_66)
.L_66:
        /*005c*/ 	.word	0x00000000
        /*0060*/ 	.short	0x0007
        /*0062*/ 	.short	0x0034
        /*0064*/ 	.byte	0x00, 0xf0, 0x11, 0x00


	//----- nvinfo : EIATTR_KPARAM_INFO
	.align		4
.L_67:
        /*0068*/ 	.byte	0x04, 0x17
        /*006a*/ 	.short	(.L_69 - .L_68)
.L_68:
        /*006c*/ 	.word	0x00000000
        /*0070*/ 	.short	0x0006
        /*0072*/ 	.short	0x0030
        /*0074*/ 	.byte	0x00, 0xf0, 0x11, 0x00


	//----- nvinfo : EIATTR_KPARAM_INFO
	.align		4
.L_69:
        /*0078*/ 	.byte	0x04, 0x17
        /*007a*/ 	.short	(.L_71 - .L_70)
.L_70:
        /*007c*/ 	.word	0x00000000
        /*0080*/ 	.short	0x0005
        /*0082*/ 	.short	0x0028
        /*0084*/ 	.byte	0x00, 0xf5, 0x21, 0x00


	//----- nvinfo : EIATTR_KPARAM_INFO
	.align		4
.L_71:
        /*0088*/ 	.byte	0x04, 0x17
        /*008a*/ 	.short	(.L_73 - .L_72)
.L_72:
        /*008c*/ 	.word	0x00000000
        /*0090*/ 	.short	0x0004
        /*0092*/ 	.short	0x0020
        /*0094*/ 	.byte	0x00, 0xf5, 0x21, 0x00


	//----- nvinfo : EIATTR_KPARAM_INFO
	.align		4
.L_73:
        /*0098*/ 	.byte	0x04, 0x17
        /*009a*/ 	.short	(.L_75 - .L_74)
.L_74:
        /*009c*/ 	.word	0x00000000
        /*00a0*/ 	.short	0x0003
        /*00a2*/ 	.short	0x0018
        /*00a4*/ 	.byte	0x00, 0xf5, 0x21, 0x00


	//----- nvinfo : EIATTR_KPARAM_INFO
	.align		4
.L_75:
        /*00a8*/ 	.byte	0x04, 0x17
        /*00aa*/ 	.short	(.L_77 - .L_76)
.L_76:
        /*00ac*/ 	.word	0x00000000
        /*00b0*/ 	.short	0x0002
        /*00b2*/ 	.short	0x0010
        /*00b4*/ 	.byte	0x00, 0xf5, 0x21, 0x00


	//----- nvinfo : EIATTR_KPARAM_INFO
	.align		4
.L_77:
        /*00b8*/ 	.byte	0x04, 0x17
        /*00ba*/ 	.short	(.L_79 - .L_78)
.L_78:
        /*00bc*/ 	.word	0x00000000
        /*00c0*/ 	.short	0x0001
        /*00c2*/ 	.short	0x0008
        /*00c4*/ 	.byte	0x00, 0xf5, 0x21, 0x00


	//----- nvinfo : EIATTR_KPARAM_INFO
	.align		4
.L_79:
        /*00c8*/ 	.byte	0x04, 0x17
        /*00ca*/ 	.short	(.L_81 - .L_80)
.L_80:
        /*00cc*/ 	.word	0x00000000
        /*00d0*/ 	.short	0x0000
        /*00d2*/ 	.short	0x0000
        /*00d4*/ 	.byte	0x00, 0xf5, 0x21, 0x00


	//----- nvinfo : EIATTR_SPARSE_MMA_MASK
	.align		4
.L_81:
        /*00d8*/ 	.byte	0x03, 0x50
        /*00da*/ 	.short	0x0000


	//----- nvinfo : EIATTR_MAXREG_COUNT
	.align		4
        /*00dc*/ 	.byte	0x03, 0x1b
        /*00de*/ 	.short	0x00ff


	//----- nvinfo : EIATTR_NUM_BARRIERS
	.align		4
        /*00e0*/ 	.byte	0x02, 0x4c
        /*00e2*/ 	.byte	0x01
	.zero		1


	//----- nvinfo : EIATTR_MERCURY_ISA_VERSION
	.align		4
        /*00e4*/ 	.byte	0x03, 0x5f
        /*00e6*/ 	.short	0x0101


	//----- nvinfo : EIATTR_UNUSED_LOAD_BYTE_OFFSET
	.align		4
        /*00e8*/ 	.byte	0x04, 0x44
        /*00ea*/ 	.short	(.L_83 - .L_82)


	//   ....[0]....
.L_82:
        /*00ec*/ 	.word	0x00001020
        /*00f0*/ 	.word	0x00000fff


	//----- nvinfo : EIATTR_COOP_GROUP_MASK_REGIDS
	.align		4
.L_83:
        /*00f4*/ 	.byte	0x04, 0x29
        /*00f6*/ 	.short	(.L_85 - .L_84)


	//   ....[0]....
.L_84:
        /*00f8*/ 	.word	0xffffffff


	//   ....[1]....
        /*00fc*/ 	.word	0xffffffff


	//   ....[2]....
        /*0100*/ 	.word	0xffffffff


	//   ....[3]....
        /*0104*/ 	.word	0xffffffff


	//   ....[4]....
        /*0108*/ 	.word	0xffffffff


	//   ....[5]....
        /*010c*/ 	.word	0xffffffff


	//   ....[6]....
        /*0110*/ 	.word	0xffffffff


	//   ....[7]....
        /*0114*/ 	.word	0xffffffff


	//   ....[8]....
        /*0118*/ 	.word	0xffffffff


	//   ....[9]....
        /*011c*/ 	.word	0xffffffff


	//   ....[10]....
        /*0120*/ 	.word	0xffffffff


	//   ....[11]....
        /*0124*/ 	.word	0xffffffff


	//----- nvinfo : EIATTR_COOP_GROUP_INSTR_OFFSETS
	.align		4
.L_85:
        /*0128*/ 	.byte	0x04, 0x28
        /*012a*/ 	.short	(.L_87 - .L_86)


	//   ....[0]....
.L_86:
        /*012c*/ 	.word	0x00001200


	//   ....[1]....
        /*0130*/ 	.word	0x00001260


	//   ....[2]....
        /*0134*/ 	.word	0x00001280


	//   ....[3]....
        /*0138*/ 	.word	0x000012a0


	//   ....[4]....
        /*013c*/ 	.word	0x000012c0


	//   ....[5]....
        /*0140*/ 	.word	0x000012e0


	//   ....[6]....
        /*0144*/ 	.word	0x00001460


	//   ....[7]....
        /*0148*/ 	.word	0x000014b0


	//   ....[8]....
        /*014c*/ 	.word	0x000014d0


	//   ....[9]....
        /*0150*/ 	.word	0x000014f0


	//   ....[10]....
        /*0154*/ 	.word	0x00001510


	//   ....[11]....
        /*0158*/ 	.word	0x00001530


	//----- nvinfo : EIATTR_VRC_CTA_INIT_COUNT
	.align		4
.L_87:
        /*015c*/ 	.byte	0x02, 0x4a
	.zero		1
	.zero		1


	//----- nvinfo : EIATTR_EXIT_INSTR_OFFSETS
	.align		4
        /*0160*/ 	.byte	0x04, 0x1c
        /*0162*/ 	.short	(.L_89 - .L_88)


	//   ....[0]....
.L_88:
        /*0164*/ 	.word	0x00000070


	//   ....[1]....
        /*0168*/ 	.word	0x000000d0


	//   ....[2]....
        /*016c*/ 	.word	0x000016e0


	//   ....[3]....
        /*0170*/ 	.word	0x000028c0


	//----- nvinfo : EIATTR_CRS_STACK_SIZE
	.align		4
.L_89:
        /*0174*/ 	.byte	0x04, 0x1e
        /*0176*/ 	.short	(.L_91 - .L_90)
.L_90:
        /*0178*/ 	.word	0x00000000


	//----- nvinfo : EIATTR_CBANK_PARAM_SIZE
	.align		4
.L_91:
        /*017c*/ 	.byte	0x03, 0x19
        /*017e*/ 	.short	0x004c


	//----- nvinfo : EIATTR_PARAM_CBANK
	.align		4
        /*0180*/ 	.byte	0x04, 0x0a
        /*0182*/ 	.short	(.L_93 - .L_92)
	.align		4
.L_92:
        /*0184*/ 	.word	index@(.nv.constant0.paged_attention_v1_kernel_f32)
        /*0188*/ 	.short	0x0380
        /*018a*/ 	.short	0x004c


	//----- nvinfo : EIATTR_SW_WAR
	.align		4
.L_93:
        /*018c*/ 	.byte	0x04, 0x36
        /*018e*/ 	.short	(.L_95 - .L_94)
.L_94:
        /*0190*/ 	.word	0x00000008
.L_95:


//--------------------- .nv.info.reshape_and_cache_kernel_f32 --------------------------
	.section	.nv.info.reshape_and_cache_kernel_f32,"",@"SHT_CUDA_INFO"
	.sectionflags	@""
	.align	4


	//----- nvinfo : EIATTR_CUDA_API_VERSION
	.align		4
        /*0000*/ 	.byte	0x04, 0x37
        /*0002*/ 	.short	(.L_97 - .L_96)
.L_96:
        /*0004*/ 	.word	0x00000082


	//----- nvinfo : EIATTR_KPARAM_INFO
	.align		4
.L_97:
        /*0008*/ 	.byte	0x04, 0x17
        /*000a*/ 	.short	(.L_99 - .L_98)
.L_98:
        /*000c*/ 	.word	0x00000000
        /*0010*/ 	.short	0x0008
        /*0012*/ 	.short	0x0034
        /*0014*/ 	.byte	0x00, 0xf0, 0x11, 0x00


	//----- nvinfo : EIATTR_KPARAM_INFO
	.align		4
.L_99:
        /*0018*/ 	.byte	0x04, 0x17
        /*001a*/ 	.short	(.L_101 - .L_100)
.L_100:
        /*001c*/ 	.word	0x00000000
        /*0020*/ 	.short	0x0007
        /*0022*/ 	.short	0x0030
        /*0024*/ 	.byte	0x00, 0xf0, 0x11, 0x00


	//----- nvinfo : EIATTR_KPARAM_INFO
	.align		4
.L_101:
        /*0028*/ 	.byte	0x04, 0x17
        /*002a*/ 	.short	(.L_103 - .L_102)
.L_102:
        /*002c*/ 	.word	0x00000000
        /*0030*/ 	.short	0x0006
        /*0032*/ 	.short	0x002c
        /*0034*/ 	.byte	0x00, 0xf0, 0x11, 0x00


	//----- nvinfo : EIATTR_KPARAM_INFO
	.align		4
.L_103:
        /*0038*/ 	.byte	0x04, 0x17
        /*003a*/ 	.short	(.L_105 - .L_104)
.L_104:
        /*003c*/ 	.word	0x00000000
        /*0040*/ 	.short	0x0005
        /*0042*/ 	.short	0x0028
        /*0044*/ 	.byte	0x00, 0xf0, 0x11, 0x00


	//----- nvinfo : EIATTR_KPARAM_INFO
	.align		4
.L_105:
        /*0048*/ 	.byte	0x04, 0x17
        /*004a*/ 	.short	(.L_107 - .L_106)
.L_106:
        /*004c*/ 	.word	0x00000000
        /*0050*/ 	.short	0x0004
        /*0052*/ 	.short	0x0020
        /*0054*/ 	.byte	0x00, 0xf5, 0x21, 0x00


	//----- nvinfo : EIATTR_KPARAM_INFO
	.align		4
.L_107:
        /*0058*/ 	.byte	0x04, 0x17
        /*005a*/ 	.short	(.L_109 - .L_108)
.L_108:
        /*005c*/ 	.word	0x00000000
        /*0060*/ 	.short	0x0003
        /*0062*/ 	.short	0x0018
        /*0064*/ 	.byte	0x00, 0xf5, 0x21, 0x00


	//----- nvinfo : EIATTR_KPARAM_INFO
	.align		4
.L_109:
        /*0068*/ 	.byte	0x04, 0x17
        /*006a*/ 	.short	(.L_111 - .L_110)
.L_110:
        /*006c*/ 	.word	0x00000000
        /*0070*/ 	.short	0x0002
        /*0072*/ 	.short	0x0010
        /*0074*/ 	.byte	0x00, 0xf5, 0x21, 0x00


	//----- nvinfo : EIATTR_KPARAM_INFO
	.align		4
.L_111:
        /*0078*/ 	.byte	0x04, 0x17
        /*007a*/ 	.short	(.L_113 - .L_112)
.L_112:
        /*007c*/ 	.word	0x00000000
        /*0080*/ 	.short	0x0001
        /*0082*/ 	.short	0x0008
        /*0084*/ 	.byte	0x00, 0xf5, 0x21, 0x00


	//----- nvinfo : EIATTR_KPARAM_INFO
	.align		4
.L_113:
        /*0088*/ 	.byte	0x04, 0x17
        /*008a*/ 	.short	(.L_115 - .L_114)
.L_114:
        /*008c*/ 	.word	0x00000000
        /*0090*/ 	.short	0x0000
        /*0092*/ 	.short	0x0000
        /*0094*/ 	.byte	0x00, 0xf5, 0x21, 0x00


	//----- nvinfo : EIATTR_SPARSE_MMA_MASK
	.align		4
.L_115:
        /*0098*/ 	.byte	0x03, 0x50
        /*009a*/ 	.short	0x0000


	//----- nvinfo : EIATTR_MAXREG_COUNT
	.align		4
        /*009c*/ 	.byte	0x03, 0x1b
        /*009e*/ 	.short	0x00ff


	//----- nvinfo : EIATTR_MERCURY_ISA_VERSION
	.align		4
        /*00a0*/ 	.byte	0x03, 0x5f
        /*00a2*/ 	.short	0x0101


	//----- nvinfo : EIATTR_VRC_CTA_INIT_COUNT
	.align		4
        /*00a4*/ 	.byte	0x02, 0x4a
	.zero		1
	.zero		1


	//----- nvinfo : EIATTR_EXIT_INSTR_OFFSETS
	.align		4
        /*00a8*/ 	.byte	0x04, 0x1c
        /*00aa*/ 	.short	(.L_117 - .L_116)


	//   ....[0]....
.L_116:
        /*00ac*/ 	.word	0x00000040


	//   ....[1]....
        /*00b0*/ 	.word	0x000000a0


	//   ....[2]....
        /*00b4*/ 	.word	0x00000300


	//   ....[3]....
        /*00b8*/ 	.word	0x00000460


	//----- nvinfo : EIATTR_CRS_STACK_SIZE
	.align		4
.L_117:
        /*00bc*/ 	.byte	0x04, 0x1e
        /*00be*/ 	.short	(.L_119 - .L_118)
.L_118:
        /*00c0*/ 	.word	0x00000000


	//----- nvinfo : EIATTR_CBANK_PARAM_SIZE
	.align		4
.L_119:
        /*00c4*/ 	.byte	0x03, 0x19
        /*00c6*/ 	.short	0x0038


	//----- nvinfo : EIATTR_PARAM_CBANK
	.align		4
        /*00c8*/ 	.byte	0x04, 0x0a
        /*00ca*/ 	.short	(.L_121 - .L_120)
	.align		4
.L_120:
        /*00cc*/ 	.word	index@(.nv.constant0.reshape_and_cache_kernel_f32)
        /*00d0*/ 	.short	0x0380
        /*00d2*/ 	.short	0x0038


	//----- nvinfo : EIATTR_SW_WAR
	.align		4
.L_121:
        /*00d4*/ 	.byte	0x04, 0x36
        /*00d6*/ 	.short	(.L_123 - .L_122)
.L_122:
        /*00d8*/ 	.word	0x00000008
.L_123:


//--------------------- .nv.callgraph             --------------------------
	.section	.nv.callgraph,"",@"SHT_CUDA_CALLGRAPH"
	.align	4
	.sectionentsize	8
	.align		4
        /*0000*/ 	.word	0x00000000
	.align		4
        /*0004*/ 	.word	0xffffffff
	.align		4
        /*0008*/ 	.word	0x00000000
	.align		4
        /*000c*/ 	.word	0xfffffffe
	.align		4
        /*0010*/ 	.word	0x00000000
	.align		4
        /*0014*/ 	.word	0xfffffffd
	.align		4
        /*0018*/ 	.word	0x00000000
	.align		4
        /*001c*/ 	.word	0xfffffffc


//--------------------- .text.attention_kernel_f32 --------------------------
	.section	.text.attention_kernel_f32,"ax",@progbits
	.align	128
        .global         attention_kernel_f32
        .type           attention_kernel_f32,@function
        .size           attention_kernel_f32,(.L_x_84 - attention_kernel_f32)
        .other          attention_kernel_f32,@"STO_CUDA_ENTRY STV_DEFAULT"
attention_kernel_f32:
.text.attention_kernel_f32:
[----:B------:R-:W-:Y:S08]  /*0000*/  LDC R1, c[0x0][0x37c] ;  /* 0x0000df00ff017b82 */ /* 0x000ff00000000800 */
[----:B------:R-:W0:Y:S01]  /*0010*/  S2UR UR5, SR_CTAID.Y ;  /* 0x00000000000579c3 */ /* 0x000e220000002600 */
[----:B------:R-:W1:Y:S07]  /*0020*/  S2R R0, SR_CTAID.X ;  /* 0x0000000000007919 */ /* 0x000e6e0000002500 */
[----:B------:R-:W0:Y:S08]  /*0030*/  LDC.64 R2, c[0x0][0x3a8] ;  /* 0x0000ea00ff027b82 */ /* 0x000e300000000a00 */
[----:B------:R-:W2:Y:S08]  /*0040*/  S2UR UR4, SR_CTAID.Z ;  /* 0x00000000000479c3 */ /* 0x000eb00000002700 */
[----:B------:R-:W2:Y:S01]  /*0050*/  LDC R4, c[0x0][0x3a4] ;  /* 0x0000e900ff047b82 */ /* 0x000ea20000000800 */
[----:B0-----:R-:W-:-:S04]  /*0060*/  ISETP.LE.AND P0, PT, R3, UR5, PT ;  /* 0x0000000503007c0c */ /* 0x001fc8000bf03270 */
[----:B--2---:R-:W-:-:S04]  /*0070*/  ISETP.LE.OR P0, PT, R4, UR4, P0 ;  /* 0x0000000404007c0c */ /* 0x004fc80008703670 */
[----:B-1----:R-:W-:-:S13]  /*0080*/  ISETP.GE.OR P0, PT, R0, R2, P0 ;  /* 0x000000020000720c */ /* 0x002fda0000706670 */
[----:B------:R-:W-:Y:S05]  /*0090*/  @P0 EXIT ;  /* 0x000000000000094d */ /* 0x000fea0003800000 */
[----:B------:R-:W0:Y:S01]  /*00a0*/  S2R R17, SR_TID.X ;  /* 0x0000000000117919 */ /* 0x000e220000002100 */
[----:B------:R-:W-:Y:S01]  /*00b0*/  IMAD R2, R2, UR4, RZ ;  /* 0x0000000402027c24 */ /* 0x000fe2000f8e02ff */
[----:B------:R-:W1:Y:S01]  /*00c0*/  LDCU.64 UR8, c[0x0][0x358] ;  /* 0x00006b00ff0877ac */ /* 0x000e620008000a00 */
[----:B------:R-:W-:Y:S01]  /*00d0*/  BSSY.RECONVERGENT B0, `(.L_x_0) ;  /* 0x00000c2000007945 */ /* 0x000fe20003800200 */
[-C--:B------:R-:W-:Y:S02]  /*00e0*/  IMAD R18, R0, R3.reuse, RZ ;  /* 0x0000000300127224 */ /* 0x080fe400078e02ff */
[----:B------:R-:W-:Y:S01]  /*00f0*/  IMAD R19, R2, R3, UR5 ;  /* 0x0000000502137e24 */ /* 0x000fe2000f8e0203 */
[----:B------:R-:W-:Y:S02]  /*0100*/  MOV R2, 0xff7fffff ;  /* 0xff7fffff00027802 */ /* 0x000fe40000000f00 */
[----:B0-----:R-:W-:-:S13]  /*0110*/  ISETP.GT.U32.AND P0, PT, R17, R0, PT ;  /* 0x000000001100720c */ /* 0x001fda0003f04070 */
[----:B-1----:R-:W-:Y:S05]  /*0120*/  @P0 BRA `(.L_x_1) ;  /* 0x0000000800f00947 */ /* 0x002fea0003800000 */
[----:B------:R-:W0:Y:S08]  /*0130*/  LDC R6, c[0x0][0x3b0] ;  /* 0x0000ec00ff067b82 */ /* 0x000e300000000800 */
[----:B------:R-:W1:Y:S01]  /*0140*/  LDC R3, c[0x0][0x360] ;  /* 0x0000d800ff037b82 */ /* 0x000e620000000800 */
[----:B0-----:R-:W-:-:S13]  /*0150*/  ISETP.GE.AND P0, PT, R6, 0x1, PT ;  /* 0x000000010600780c */ /* 0x001fda0003f06270 */
[----:B-1----:R-:W-:Y:S05]  /*0160*/  @!P0 BRA `(.L_x_2) ;  /* 0x0000000800ac8947 */ /* 0x002fea0003800000 */
[----:B------:R-:W-:Y:S01]  /*0170*/  BSSY.RECONVERGENT B1, `(.L_x_3) ;  /* 0x00000a9000017945 */ /* 0x000fe20003800200 */
[C---:B------:R-:W-:Y:S02]  /*0180*/  LOP3.LUT R4, R6.reuse, 0xf, RZ, 0xc0, !PT ;  /* 0x0000000f06047812 */ /* 0x040fe400078ec0ff */
[C---:B------:R-:W-:Y:S02]  /*0190*/  LOP3.LUT R5, R6.reuse, 0x7, RZ, 0xc0, !PT ;  /* 0x0000000706057812 */ /* 0x040fe400078ec0ff */
[----:B------:R-:W-:Y:S02]  /*01a0*/  LOP3.LUT R6, R6, 0x3, RZ, 0xc0, !PT ;  /* 0x0000000306067812 */ /* 0x000fe400078ec0ff */
[----:B------:R-:W-:Y:S02]  /*01b0*/  MOV R2, 0xff7fffff ;  /* 0xff7fffff00027802 */ /* 0x000fe40000000f00 */
[----:B------:R-:W-:-:S07]  /*01c0*/  MOV R8, R17 ;  /* 0x0000001100087202 */ /* 0x000fce0000000f00 */
.L_x_9:
[----:B------:R-:W0:Y:S01]  /*01d0*/  LDC R7, c[0x0][0x3b0] ;  /* 0x0000ec00ff077b82 */ /* 0x000e220000000800 */
[----:B------:R-:W-:Y:S01]  /*01e0*/  HFMA2 R15, -RZ, RZ, 0, 0 ;  /* 0x00000000ff0f7431 */ /* 0x000fe200000001ff */
[----:B------:R-:W-:-:S06]  /*01f0*/  MOV R16, RZ ;  /* 0x000000ff00107202 */ /* 0x000fcc0000000f00 */
[----:B------:R-:W1:Y:S01]  /*0200*/  LDC R9, c[0x0][0x3ac] ;  /* 0x0000eb00ff097b82 */ /* 0x000e620000000800 */
[----:B0-----:R-:W-:Y:S01]  /*0210*/  ISETP.GE.U32.AND P0, PT, R7, 0x10, PT ;  /* 0x000000100700780c */ /* 0x001fe20003f06070 */
[----:B-1----:R-:W-:-:S12]  /*0220*/  IMAD R14, R8, R9, R19 ;  /* 0x00000009080e7224 */ /* 0x002fd800078e0213 */
[----:B------:R-:W-:Y:S05]  /*0230*/  @!P0 BRA `(.L_x_4) ;  /* 0x0000000000f88947 */ /* 0x000fea0003800000 */
[----:B------:R-:W-:Y:S01]  /*0240*/  IMAD.MOV.U32 R15, RZ, RZ, RZ ;  /* 0x000000ffff0f7224 */ /* 0x000fe200078e00ff */
[----:B------:R-:W-:Y:S01]  /*0250*/  MOV R16, RZ ;  /* 0x000000ff00107202 */ /* 0x000fe20000000f00 */
[----:B------:R-:W-:Y:S01]  /*0260*/  IMAD R20, R0, R9, R19 ;  /* 0x0000000900147224 */ /* 0x000fe200078e0213 */
[----:B------:R-:W-:-:S07]  /*0270*/  LOP3.LUT R21, R7, 0x7ffffff0, RZ, 0xc0, !PT ;  /* 0x7ffffff007157812 */ /* 0x000fce00078ec0ff */
.L_x_5:
[----:B------:R-:W0:Y:S01]  /*0280*/  LDC.64 R12, c[0x0][0x388] ;  /* 0x0000e200ff0c7b82 */ /* 0x000e220000000a00 */
[-CC-:B------:R-:W-:Y:S02]  /*0290*/  IMAD R23, R20, R7.reuse, R16.reuse ;  /* 0x0000000714177224 */ /* 0x180fe400078e0210 */
[----:B------:R-:W-:-:S05]  /*02a0*/  IMAD R25, R14, R7, R16 ;  /* 0x000000070e197224 */ /* 0x000fca00078e0210 */
[----:B------:R-:W1:Y:S01]  /*02b0*/  LDC.64 R10, c[0x0][0x390] ;  /* 0x0000e400ff0a7b82 */ /* 0x000e620000000a00 */
[----:B0-----:R-:W-:-:S05]  /*02c0*/  IMAD.WIDE R12, R23, 0x4, R12 ;  /* 0x00000004170c7825 */ /* 0x001fca00078e020c */
[----:B------:R-:W2:Y:S01]  /*02d0*/  LDG.E.CONSTANT R22, desc[UR8][R12.64] ;  /* 0x000000080c167981 */ /* 0x000ea2000c1e9900 */
[----:B-1----:R-:W-:-:S03]  /*02e0*/  IMAD.WIDE R10, R25, 0x4, R10 ;  /* 0x00000004190a7825 */ /* 0x002fc600078e020a */
[----:B------:R-:W3:Y:S04]  /*02f0*/  LDG.E.CONSTANT R25, desc[UR8][R12.64+0x4] ;  /* 0x000004080c197981 */ /* 0x000ee8000c1e9900 */
[----:B------:R-:W2:Y:S04]  /*0300*/  LDG.E.CONSTANT R23, desc[UR8][R10.64] ;  /* 0x000000080a177981 */ /* 0x000ea8000c1e9900 */
[----:B------:R-:W3:Y:S04]  /*0310*/  LDG.E.CONSTANT R24, desc[UR8][R10.64+0x4] ;  /* 0x000004080a187981 */ /* 0x000ee8000c1e9900 */
[----:B------:R-:W4:Y:S04]  /*0320*/  LDG.E.CONSTANT R26, desc[UR8][R10.64+0x34] ;  /* 0x000034080a1a7981 */ /* 0x000f28000c1e9900 */
[----:B------:R-:W5:Y:S04]  /*0330*/  LDG.E.CONSTANT R28, desc[UR8][R10.64+0x38] ;  /* 0x000038080a1c7981 */ /* 0x000f68000c1e9900 */
[----:B------:R-:W5:Y:S01]  /*0340*/  LDG.E.CONSTANT R29, desc[UR8][R10.64+0x3c] ;  /* 0x00003c080a1d7981 */ /* 0x000f62000c1e9900 */
[----:B--2---:R-:W-:-:S03]  /*0350*/  FFMA R22, R22, R23, R15 ;  /* 0x0000001716167223 */ /* 0x004fc6000000000f */
[----:B------:R-:W2:Y:S04]  /*0360*/  LDG.E.CONSTANT R15, desc[UR8][R12.64+0x8] ;  /* 0x000008080c0f7981 */ /* 0x000ea8000c1e9900 */
[----:B------:R-:W2:Y:S01]  /*0370*/  LDG.E.CONSTANT R23, desc[UR8][R10.64+0x8] ;  /* 0x000008080a177981 */ /* 0x000ea2000c1e9900 */
[----:B---3--:R-:W-:-:S03]  /*0380*/  FFMA R22, R25, R24, R22 ;  /* 0x0000001819167223 */ /* 0x008fc60000000016 */
[----:B------:R-:W3:Y:S04]  /*0390*/  LDG.E.CONSTANT R24, desc[UR8][R12.64+0xc] ;  /* 0x00000c080c187981 */ /* 0x000ee8000c1e9900 */
[----:B------:R-:W3:Y:S01]  /*03a0*/  LDG.E.CONSTANT R25, desc[UR8][R10.64+0xc] ;  /* 0x00000c080a197981 */ /* 0x000ee2000c1e9900 */
        /* <DEDUP_REMOVED lines=28> */
[----:B------:R-:W4:Y:S04]  /*0570*/  LDG.E.CONSTANT R25, desc[UR8][R12.64+0x34] ;  /* 0x000034080c197981 */ /* 0x000f28000c1e9900 */
[----:B------:R-:W5:Y:S04]  /*0580*/  LDG.E.CONSTANT R23, desc[UR8][R12.64+0x38] ;  /* 0x000038080c177981 */ /* 0x000f68000c1e9900 */
[----:B------:R-:W3:Y:S01]  /*0590*/  LDG.E.CONSTANT R24, desc[UR8][R12.64+0x3c] ;  /* 0x00003c080c187981 */ /* 0x000ee2000c1e9900 */
[----:B------:R-:W-:-:S04]  /*05a0*/  IADD3 R16, PT, PT, R16, 0x10, RZ ;  /* 0x0000001010107810 */ /* 0x000fc80007ffe0ff */
[----:B------:R-:W-:Y:S01]  /*05b0*/  ISETP.NE.AND P0, PT, R16, R21, PT ;  /* 0x000000151000720c */ /* 0x000fe20003f05270 */
[----:B--2---:R-:W-:-:S04]  /*05c0*/  FFMA R22, R22, R15, R27 ;  /* 0x0000000f16167223 */ /* 0x004fc8000000001b */
[----:B----4-:R-:W-:-:S04]  /*05d0*/  FFMA R22, R25, R26, R22 ;  /* 0x0000001a19167223 */ /* 0x010fc80000000016 */
[----:B-----5:R-:W-:-:S04]  /*05e0*/  FFMA R23, R23, R28, R22 ;  /* 0x0000001c17177223 */ /* 0x020fc80000000016 */
[----:B---3--:R-:W-:Y:S01]  /*05f0*/  FFMA R15, R24, R29, R23 ;  /* 0x0000001d180f7223 */ /* 0x008fe20000000017 */
[----:B------:R-:W-:Y:S06]  /*0600*/  @P0 BRA `(.L_x_5) ;  /* 0xfffffffc001c0947 */ /* 0x000fec000383ffff */
[----:B------:R-:W-:-:S07]  /*0610*/  MOV R16, R21 ;  /* 0x0000001500107202 */ /* 0x000fce0000000f00 */
.L_x_4:
[----:B------:R-:W-:-:S13]  /*0620*/  ISETP.NE.AND P0, PT, R4, RZ, PT ;  /* 0x000000ff0400720c */ /* 0x000fda0003f05270 */
[----:B------:R-:W-:Y:S05]  /*0630*/  @!P0 BRA `(.L_x_6) ;  /* 0x0000000400448947 */ /* 0x000fea0003800000 */
[----:B------:R-:W-:Y:S02]  /*0640*/  IADD3 R10, PT, PT, R4, -0x1, RZ ;  /* 0xffffffff040a7810 */ /* 0x000fe40007ffe0ff */
[----:B------:R-:W-:Y:S02]  /*0650*/  ISETP.NE.AND P1, PT, R5, RZ, PT ;  /* 0x000000ff0500720c */ /* 0x000fe40003f25270 */
[----:B------:R-:W-:-:S13]  /*0660*/  ISETP.GE.U32.AND P0, PT, R10, 0x7, PT ;  /* 0x000000070a00780c */ /* 0x000fda0003f06070 */
[----:B------:R-:W-:Y:S05]  /*0670*/  @!P0 BRA `(.L_x_7) ;  /* 0x0000000000808947 */ /* 0x000fea0003800000 */
[----:B------:R-:W0:Y:S01]  /*0680*/  LDC.64 R10, c[0x0][0x390] ;  /* 0x0000e400ff0a7b82 */ /* 0x000e220000000a00 */
[----:B------:R-:W-:Y:S02]  /*0690*/  IMAD R21, R0, R9, R19 ;  /* 0x0000000900157224 */ /* 0x000fe400078e0213 */
[-CC-:B------:R-:W-:Y:S02]  /*06a0*/  IMAD R23, R14, R7.reuse, R16.reuse ;  /* 0x000000070e177224 */ /* 0x180fe400078e0210 */
[----:B------:R-:W-:-:S03]  /*06b0*/  IMAD R21, R21, R7, R16 ;  /* 0x0000000715157224 */ /* 0x000fc600078e0210 */
[----:B------:R-:W1:Y:S01]  /*06c0*/  LDC.64 R12, c[0x0][0x388] ;  /* 0x0000e200ff0c7b82 */ /* 0x000e620000000a00 */
[----:B0-----:R-:W-:-:S05]  /*06d0*/  IMAD.WIDE R10, R23, 0x4, R10 ;  /* 0x00000004170a7825 */ /* 0x001fca00078e020a */
[----:B------:R-:W2:Y:S01]  /*06e0*/  LDG.E.CONSTANT R22, desc[UR8][R10.64+0x4] ;  /* 0x000004080a167981 */ /* 0x000ea2000c1e9900 */
[----:B-1----:R-:W-:-:S03]  /*06f0*/  IMAD.WIDE R12, R21, 0x4, R12 ;  /* 0x00000004150c7825 */ /* 0x002fc600078e020c */
[----:B------:R-:W3:Y:S04]  /*0700*/  LDG.E.CONSTANT R24, desc[UR8][R10.64+0x8] ;  /* 0x000008080a187981 */ /* 0x000ee8000c1e9900 */
[----:B------:R-:W4:Y:S04]  /*0710*/  LDG.E.CONSTANT R21, desc[UR8][R10.64] ;  /* 0x000000080a157981 */ /* 0x000f28000c1e9900 */
[----:B------:R-:W4:Y:S04]  /*0720*/  LDG.E.CONSTANT R20, desc[UR8][R12.64] ;  /* 0x000000080c147981 */ /* 0x000f28000c1e9900 */
[----:B------:R-:W2:Y:S04]  /*0730*/  LDG.E.CONSTANT R23, desc[UR8][R12.64+0x4] ;  /* 0x000004080c177981 */ /* 0x000ea8000c1e9900 */
[----:B------:R-:W3:Y:S04]  /*0740*/  LDG.E.CONSTANT R25, desc[UR8][R12.64+0x8] ;  /* 0x000008080c197981 */ /* 0x000ee8000c1e9900 */
[----:B------:R-:W5:Y:S04]  /*0750*/  LDG.E.CONSTANT R26, desc[UR8][R10.64+0x10] ;  /* 0x000010080a1a7981 */ /* 0x000f68000c1e9900 */
[----:B------:R-:W5:Y:S04]  /*0760*/  LDG.E.CONSTANT R27, desc[UR8][R10.64+0x14] ;  /* 0x000014080a1b7981 */ /* 0x000f68000c1e9900 */
[----:B------:R-:W5:Y:S01]  /*0770*/  LDG.E.CONSTANT R29, desc[UR8][R10.64+0x1c] ;  /* 0x00001c080a1d7981 */ /* 0x000f62000c1e9900 */
[----:B----4-:R-:W-:-:S03]  /*0780*/  FFMA R20, R20, R21, R15 ;  /* 0x0000001514147223 */ /* 0x010fc6000000000f */
[----:B------:R-:W4:Y:S01]  /*0790*/  LDG.E.CONSTANT R15, desc[UR8][R12.64+0xc] ;  /* 0x00000c080c0f7981 */ /* 0x000f22000c1e9900 */
[----:B--2---:R-:W-:-:S03]  /*07a0*/  FFMA R22, R23, R22, R20 ;  /* 0x0000001617167223 */ /* 0x004fc60000000014 */
[----:B------:R-:W4:Y:S01]  /*07b0*/  LDG.E.CONSTANT R20, desc[UR8][R10.64+0xc] ;  /* 0x00000c080a147981 */ /* 0x000f22000c1e9900 */
[----:B---3--:R-:W-:-:S03]  /*07c0*/  FFMA R28, R25, R24, R22 ;  /* 0x00000018191c7223 */ /* 0x008fc60000000016 */
[----:B------:R-:W5:Y:S04]  /*07d0*/  LDG.E.CONSTANT R25, desc[UR8][R12.64+0x10] ;  /* 0x000010080c197981 */ /* 0x000f68000c1e9900 */
[----:B------:R-:W2:Y:S04]  /*07e0*/  LDG.E.CONSTANT R22, desc[UR8][R12.64+0x14] ;  /* 0x000014080c167981 */ /* 0x000ea8000c1e9900 */
[----:B------:R-:W3:Y:S04]  /*07f0*/  LDG.E.CONSTANT R21, desc[UR8][R12.64+0x18] ;  /* 0x000018080c157981 */ /* 0x000ee8000c1e9900 */
[----:B------:R-:W3:Y:S04]  /*0800*/  LDG.E.CONSTANT R24, desc[UR8][R10.64+0x18] ;  /* 0x000018080a187981 */ /* 0x000ee8000c1e9900 */
[----:B------:R-:W3:Y:S01]  /*0810*/  LDG.E.CONSTANT R23, desc[UR8][R12.64+0x1c] ;  /* 0x00001c080c177981 */ /* 0x000ee2000c1e9900 */
[----:B------:R-:W-:Y:S01]  /*0820*/  IADD3 R16, PT, PT, R16, 0x8, RZ ;  /* 0x0000000810107810 */ /* 0x000fe20007ffe0ff */
[----:B----4-:R-:W-:-:S04]  /*0830*/  FFMA R20, R15, R20, R28 ;  /* 0x000000140f147223 */ /* 0x010fc8000000001c */
[----:B-----5:R-:W-:-:S04]  /*0840*/  FFMA R25, R25, R26, R20 ;  /* 0x0000001a19197223 */ /* 0x020fc80000000014 */
[----:B--2---:R-:W-:-:S04]  /*0850*/  FFMA R22, R22, R27, R25 ;  /* 0x0000001b16167223 */ /* 0x004fc80000000019 */
[----:B---3--:R-:W-:-:S04]  /*0860*/  FFMA R22, R21, R24, R22 ;  /* 0x0000001815167223 */ /* 0x008fc80000000016 */
[----:B------:R-:W-:-:S07]  /*0870*/  FFMA R15, R23, R29, R22 ;  /* 0x0000001d170f7223 */ /* 0x000fce0000000016 */
.L_x_7:
[----:B------:R-:W-:Y:S05]  /*0880*/  @!P1 BRA `(.L_x_6) ;  /* 0x0000000000b09947 */ /* 0x000fea0003800000 */
[----:B------:R-:W-:Y:S01]  /*0890*/  VIADD R10, R5, 0xffffffff ;  /* 0xffffffff050a7836 */ /* 0x000fe20000000000 */
[----:B------:R-:W-:-:S04]  /*08a0*/  ISETP.NE.AND P1, PT, R6, RZ, PT ;  /* 0x000000ff0600720c */ /* 0x000fc80003f25270 */
        /* <DEDUP_REMOVED lines=16> */
[----:B------:R-:W5:Y:S01]  /*09b0*/  LDG.E.CONSTANT R26, desc[UR8][R12.64+0xc] ;  /* 0x00000c080c1a7981 */ /* 0x000f62000c1e9900 */
[----:B------:R-:W-:Y:S01]  /*09c0*/  IADD3 R16, PT, PT, R16, 0x4, RZ ;  /* 0x0000000410107810 */ /* 0x000fe20007ffe0ff */
[----:B----4-:R-:W-:-:S04]  /*09d0*/  FFMA R20, R20, R21, R15 ;  /* 0x0000001514147223 */ /* 0x010fc8000000000f */
[----:B--2---:R-:W-:-:S04]  /*09e0*/  FFMA R20, R23, R22, R20 ;  /* 0x0000001617147223 */ /* 0x004fc80000000014 */
[----:B---3--:R-:W-:-:S04]  /*09f0*/  FFMA R20, R25, R24, R20 ;  /* 0x0000001819147223 */ /* 0x008fc80000000014 */
[----:B-----5:R-:W-:-:S07]  /*0a00*/  FFMA R15, R27, R26, R20 ;  /* 0x0000001a1b0f7223 */ /* 0x020fce0000000014 */
.L_x_8:
[----:B------:R-:W-:Y:S05]  /*0a10*/  @!P1 BRA `(.L_x_6) ;  /* 0x00000000004c9947 */ /* 0x000fea0003800000 */
[----:B------:R-:W0:Y:S01]  /*0a20*/  LDC.64 R10, c[0x0][0x390] ;  /* 0x0000e400ff0a7b82 */ /* 0x000e220000000a00 */
[----:B------:R-:W-:Y:S02]  /*0a30*/  IMAD R20, R0, R9, R19 ;  /* 0x0000000900147224 */ /* 0x000fe400078e0213 */
[-CC-:B------:R-:W-:Y:S02]  /*0a40*/  IMAD R9, R14, R7.reuse, R16.reuse ;  /* 0x000000070e097224 */ /* 0x180fe400078e0210 */
[----:B------:R-:W-:-:S03]  /*0a50*/  IMAD R7, R20, R7, R16 ;  /* 0x0000000714077224 */ /* 0x000fc600078e0210 */
[----:B------:R-:W1:Y:S01]  /*0a60*/  LDC.64 R12, c[0x0][0x388] ;  /* 0x0000e200ff0c7b82 */ /* 0x000e620000000a00 */
[----:B0-----:R-:W-:-:S04]  /*0a70*/  IMAD.WIDE R10, R9, 0x4, R10 ;  /* 0x00000004090a7825 */ /* 0x001fc800078e020a */
[----:B-1----:R-:W-:Y:S02]  /*0a80*/  IMAD.WIDE R12, R7, 0x4, R12 ;  /* 0x00000004070c7825 */ /* 0x002fe400078e020c */
[----:B------:R-:W2:Y:S04]  /*0a90*/  LDG.E.CONSTANT R7, desc[UR8][R10.64] ;  /* 0x000000080a077981 */ /* 0x000ea8000c1e9900 */
[----:B------:R-:W2:Y:S01]  /*0aa0*/  LDG.E.CONSTANT R14, desc[UR8][R12.64] ;  /* 0x000000080c0e7981 */ /* 0x000ea2000c1e9900 */
[----:B------:R-:W-:Y:S01]  /*0ab0*/  ISETP.NE.AND P0, PT, R6, 0x1, PT ;  /* 0x000000010600780c */ /* 0x000fe20003f05270 */
[----:B--2---:R-:W-:-:S12]  /*0ac0*/  FFMA R15, R14, R7, R15 ;  /* 0x000000070e0f7223 */ /* 0x004fd8000000000f */
[----:B------:R-:W-:Y:S05]  /*0ad0*/  @!P0 BRA `(.L_x_6) ;  /* 0x00000000001c8947 */ /* 0x000fea0003800000 */
[----:B------:R-:W-:Y:S01]  /*0ae0*/  ISETP.NE.AND P0, PT, R6, 0x2, PT ;  /* 0x000000020600780c */ /* 0x000fe20003f05270 */
[----:B------:R-:W2:Y:S04]  /*0af0*/  LDG.E.CONSTANT R14, desc[UR8][R12.64+0x4] ;  /* 0x000004080c0e7981 */ /* 0x000ea8000c1e9900 */
[----:B------:R-:W2:Y:S08]  /*0b00*/  LDG.E.CONSTANT R7, desc[UR8][R10.64+0x4] ;  /* 0x000004080a077981 */ /* 0x000eb0000c1e9900 */
[----:B------:R-:W3:Y:S04]  /*0b10*/  @P0 LDG.E.CONSTANT R16, desc[UR8][R12.64+0x8] ;  /* 0x000008080c100981 */ /* 0x000ee8000c1e9900 */
[----:B------:R-:W3:Y:S01]  /*0b20*/  @P0 LDG.E.CONSTANT R9, desc[UR8][R10.64+0x8] ;  /* 0x000008080a090981 */ /* 0x000ee2000c1e9900 */
[----:B--2---:R-:W-:-:S04]  /*0b30*/  FFMA R15, R14, R7, R15 ;  /* 0x000000070e0f7223 */ /* 0x004fc8000000000f */
[----:B---3--:R-:W-:-:S07]  /*0b40*/  @P0 FFMA R15, R16, R9, R15 ;  /* 0x00000009100f0223 */ /* 0x008fce000000000f */
.L_x_6:
[----:B------:R-:W0:Y:S01]  /*0b50*/  S2UR UR5, SR_CgaCtaId ;  /* 0x00000000000579c3 */ /* 0x000e220000008800 */
[----:B------:R-:W1:Y:S01]  /*0b60*/  LDCU UR6, c[0x0][0x3a0] ;  /* 0x00007400ff0677ac */ /* 0x000e620008000800 */
[----:B------:R-:W-:Y:S01]  /*0b70*/  UMOV UR4, 0x400 ;  /* 0x0000040000047882 */ /* 0x000fe20000000000 */
[----:B-1----:R-:W-:Y:S01]  /*0b80*/  FMUL R15, R15, UR6 ;  /* 0x000000060f0f7c20 */ /* 0x002fe20008400000 */
[----:B0-----:R-:W-:-:S04]  /*0b90*/  ULEA UR4, UR5, UR4, 0x18 ;  /* 0x0000000405047291 */ /* 0x001fc8000f8ec0ff */
[----:B------:R-:W-:Y:S02]  /*0ba0*/  FMNMX R2, R15, R2, !PT ;  /* 0x000000020f027209 */ /* 0x000fe40007800000 */
[----:B------:R-:W-:Y:S02]  /*0bb0*/  LEA R10, R8, UR4, 0x2 ;  /* 0x00000004080a7c11 */ /* 0x000fe4000f8e10ff */
[----:B------:R-:W-:-:S03]  /*0bc0*/  IADD3 R8, PT, PT, R3, R8, RZ ;  /* 0x0000000803087210 */ /* 0x000fc60007ffe0ff */
[----:B------:R0:W-:Y:S01]  /*0bd0*/  STS [R10], R15 ;  /* 0x0000000f0a007388 */ /* 0x0001e20000000800 */
[----:B------:R-:W-:-:S13]  /*0be0*/  ISETP.GT.AND P0, PT, R8, R0, PT ;  /* 0x000000000800720c */ /* 0x000fda0003f04270 */
[----:B0-----:R-:W-:Y:S05]  /*0bf0*/  @!P0 BRA `(.L_x_9) ;  /* 0xfffffff400748947 */ /* 0x001fea000383ffff */
[----:B------:R-:W-:Y:S05]  /*0c00*/  BSYNC.RECONVERGENT B1 ;  /* 0x0000000000017941 */ /* 0x000fea0003800200 */
.L_x_3:
[----:B------:R-:W-:Y:S05]  /*0c10*/  BRA `(.L_x_1) ;  /* 0x0000000000347947 */ /* 0x000fea0003800000 */
.L_x_2:
[----:B------:R-:W0:Y:S01]  /*0c20*/  S2R R5, SR_CgaCtaId ;  /* 0x0000000000057919 */ /* 0x000e220000008800 */
[----:B------:R-:W1:Y:S01]  /*0c30*/  LDCU UR4, c[0x0][0x3a0] ;  /* 0x00007400ff0477ac */ /* 0x000e620008000800 */
[----:B------:R-:W-:Y:S02]  /*0c40*/  MOV R4, 0x400 ;  /* 0x0000040000047802 */ /* 0x000fe40000000f00 */
[----:B------:R-:W-:Y:S02]  /*0c50*/  MOV R2, 0xff7fffff ;  /* 0xff7fffff00027802 */ /* 0x000fe40000000f00 */
[----:B0-----:R-:W-:Y:S01]  /*0c60*/  LEA R7, R5, R4, 0x18 ;  /* 0x0000000405077211 */ /* 0x001fe200078ec0ff */
[----:B-1----:R-:W-:Y:S01]  /*0c70*/  FMUL R5, RZ, UR4 ;  /* 0x00000004ff057c20 */ /* 0x002fe20008400000 */
[----:B------:R-:W-:-:S07]  /*0c80*/  MOV R4, R17 ;  /* 0x0000001100047202 */ /* 0x000fce0000000f00 */
.L_x_10:
[----:B------:R-:W-:Y:S01]  /*0c90*/  LEA R6, R4, R7, 0x2 ;  /* 0x0000000704067211 */ /* 0x000fe200078e10ff */
[----:B------:R-:W-:Y:S01]  /*0ca0*/  IMAD.IADD R4, R3, 0x1, R4 ;  /* 0x0000000103047824 */ /* 0x000fe200078e0204 */
[----:B------:R-:W-:-:S03]  /*0cb0*/  FMNMX R2, R5, R2, !PT ;  /* 0x0000000205027209 */ /* 0x000fc60007800000 */
[----:B------:R0:W-:Y:S01]  /*0cc0*/  STS [R6], R5 ;  /* 0x0000000506007388 */ /* 0x0001e20000000800 */
[----:B------:R-:W-:-:S13]  /*0cd0*/  ISETP.GT.AND P0, PT, R4, R0, PT ;  /* 0x000000000400720c */ /* 0x000fda0003f04270 */
[----:B0-----:R-:W-:Y:S05]  /*0ce0*/  @!P0 BRA `(.L_x_10) ;  /* 0xfffffffc00e88947 */ /* 0x001fea000383ffff */
.L_x_1:
[----:B------:R-:W-:Y:S05]  /*0cf0*/  BSYNC.RECONVERGENT B0 ;  /* 0x0000000000007941 */ /* 0x000fea0003800200 */
.L_x_0:
[----:B------:R-:W0:Y:S01]  /*0d00*/  LDCU UR4, c[0x0][0x3a8] ;  /* 0x00007500ff0477ac */ /* 0x000e220008000800 */
[----:B------:R-:W-:Y:S01]  /*0d10*/  IADD3 R7, PT, PT, R0, 0x1, RZ ;  /* 0x0000000100077810 */ /* 0x000fe20007ffe0ff */
[----:B------:R-:W-:Y:S01]  /*0d20*/  BSSY.RECONVERGENT B0, `(.L_x_11) ;  /* 0x0000010000007945 */ /* 0x000fe20003800200 */
[----:B------:R-:W-:Y:S01]  /*0d30*/  HFMA2 R3, -RZ, RZ, 0, 0 ;  /* 0x00000000ff037431 */ /* 0x000fe200000001ff */
[C---:B------:R-:W-:Y:S02]  /*0d40*/  ISETP.GT.U32.AND P1, PT, R17.reuse, R0, PT ;  /* 0x000000001100720c */ /* 0x040fe40003f24070 */
[----:B------:R-:W-:-:S04]  /*0d50*/  IADD3 R4, PT, PT, R17, R7, RZ ;  /* 0x0000000711047210 */ /* 0x000fc80007ffe0ff */
[----:B0-----:R-:W-:-:S13]  /*0d60*/  ISETP.GE.AND P0, PT, R4, UR4, PT ;  /* 0x0000000404007c0c */ /* 0x001fda000bf06270 */
[----:B------:R-:W-:Y:S05]  /*0d70*/  @P0 BRA `(.L_x_12) ;  /* 0x0000000000280947 */ /* 0x000fea0003800000 */
[----:B------:R-:W0:Y:S01]  /*0d80*/  S2R R6, SR_CgaCtaId ;  /* 0x0000000000067919 */ /* 0x000e220000008800 */
[----:B------:R-:W1:Y:S01]  /*0d90*/  LDC R9, c[0x0][0x360] ;  /* 0x0000d800ff097b82 */ /* 0x000e620000000800 */
[----:B------:R-:W-:-:S04]  /*0da0*/  MOV R5, 0x400 ;  /* 0x0000040000057802 */ /* 0x000fc80000000f00 */
[----:B0-----:R-:W-:Y:S02]  /*0db0*/  LEA R11, R6, R5, 0x18 ;  /* 0x00000005060b7211 */ /* 0x001fe400078ec0ff */
[----:B------:R-:W-:-:S07]  /*0dc0*/  MOV R6, 0xff7fffff ;  /* 0xff7fffff00067802 */ /* 0x000fce0000000f00 */
.L_x_13:
[----:B------:R-:W-:Y:S01]  /*0dd0*/  LEA R5, R4, R11, 0x2 ;  /* 0x0000000b04057211 */ /* 0x000fe200078e10ff */
[----:B-1----:R-:W-:-:S04]  /*0de0*/  IMAD.IADD R4, R9, 0x1, R4 ;  /* 0x0000000109047824 */ /* 0x002fc800078e0204 */
[----:B------:R0:W-:Y:S01]  /*0df0*/  STS [R5], R6 ;  /* 0x0000000605007388 */ /* 0x0001e20000000800 */
[----:B------:R-:W-:-:S13]  /*0e00*/  ISETP.GE.AND P0, PT, R4, UR4, PT ;  /* 0x0000000404007c0c */ /* 0x000fda000bf06270 */
[----:B0-----:R-:W-:Y:S05]  /*0e10*/  @!P0 BRA `(.L_x_13) ;  /* 0xfffffffc00ec8947 */ /* 0x001fea000383ffff */
.L_x_12:
[----:B------:R-:W-:Y:S05]  /*0e20*/  BSYNC.RECONVERGENT B0 ;  /* 0x0000000000007941 */ /* 0x000fea0003800200 */
.L_x_11:
[----:B------:R-:W-:Y:S06]  /*0e30*/  BAR.SYNC.DEFER_BLOCKING 0x0 ;  /* 0x0000000000007b1d */ /* 0x000fec0000010000 */
[----:B------:R-:W-:Y:S04]  /*0e40*/  BSSY.RECONVERGENT B0, `(.L_x_14) ;  /* 0x000001a000007945 */ /* 0x000fe80003800200 */
[----:B------:R-:W-:Y:S05]  /*0e50*/  @P1 BRA `(.L_x_15) ;  /* 0x0000000000601947 */ /* 0x000fea0003800000 */
[----:B------:R-:W0:Y:S01]  /*0e60*/  S2R R5, SR_CgaCtaId ;  /* 0x0000000000057919 */ /* 0x000e220000008800 */
[----:B------:R-:W1:Y:S01]  /*0e70*/  LDC R10, c[0x0][0x360] ;  /* 0x0000d800ff0a7b82 */ /* 0x000e620000000800 */
[----:B------:R-:W-:Y:S01]  /*0e80*/  MOV R4, 0x400 ;  /* 0x0000040000047802 */ /* 0x000fe20000000f00 */
[----:B------:R-:W-:Y:S01]  /*0e90*/  HFMA2 R12, -RZ, RZ, 0.96630859375, -0.0022525787353515625 ;  /* 0x3bbb989dff0c7431 */ /* 0x000fe200000001ff */
[----:B------:R-:W-:Y:S02]  /*0ea0*/  MOV R3, RZ ;  /* 0x000000ff00037202 */ /* 0x000fe40000000f00 */
[----:B------:R-:W-:Y:S02]  /*0eb0*/  MOV R11, 0x437c0000 ;  /* 0x437c0000000b7802 */ /* 0x000fe40000000f00 */
[----:B0-----:R-:W-:Y:S02]  /*0ec0*/  LEA R14, R5, R4, 0x18 ;  /* 0x00000004050e7211 */ /* 0x001fe400078ec0ff */
[----:B------:R-:W-:-:S07]  /*0ed0*/  MOV R5, R17 ;  /* 0x0000001100057202 */ /* 0x000fce0000000f00 */
.L_x_16:
[----:B0-----:R-:W-:Y:S02]  /*0ee0*/  LEA R4, R5, R14, 0x2 ;  /* 0x0000000e05047211 */ /* 0x001fe400078e10ff */
[----:B-1----:R-:W-:-:S03]  /*0ef0*/  IADD3 R5, PT, PT, R10, R5, RZ ;  /* 0x000000050a057210 */ /* 0x002fc60007ffe0ff */
[----:B------:R-:W0:Y:S01]  /*0f00*/  LDS R9, [R4] ;  /* 0x0000000004097984 */ /* 0x000e220000000800 */
[----:B------:R-:W-:Y:S01]  /*0f10*/  ISETP.GT.AND P0, PT, R5, R0, PT ;  /* 0x000000000500720c */ /* 0x000fe20003f04270 */
[----:B0-----:R-:W-:-:S04]  /*0f20*/  FADD R9, R9, -R2 ;  /* 0x8000000209097221 */ /* 0x001fc80000000000 */
[----:B------:R-:W-:-:S04]  /*0f30*/  FFMA.SAT R6, R9, R12, 0.5 ;  /* 0x3f00000009067423 */ /* 0x000fc8000000200c */
[----:B------:R-:W-:-:S04]  /*0f40*/  FFMA.RM R6, R6, R11, 12582913 ;  /* 0x4b40000106067423 */ /* 0x000fc8000000400b */
[C---:B------:R-:W-:Y:S01]  /*0f50*/  FADD R8, R6.reuse, -12583039 ;  /* 0xcb40007f06087421 */ /* 0x040fe20000000000 */
[----:B------:R-:W-:-:S03]  /*0f60*/  IMAD.SHL.U32 R6, R6, 0x800000, RZ ;  /* 0x0080000006067824 */ /* 0x000fc600078e00ff */
[----:B------:R-:W-:-:S04]  /*0f70*/  FFMA R8, R9, 1.4426950216293334961, -R8 ;  /* 0x3fb8aa3b09087823 */ /* 0x000fc80000000808 */
[----:B------:R-:W-:-:S04]  /*0f80*/  FFMA R8, R9, 1.925963033500011079e-08, R8 ;  /* 0x32a5706009087823 */ /* 0x000fc80000000008 */
[----:B------:R-:W0:Y:S02]  /*0f90*/  MUFU.EX2 R9, R8 ;  /* 0x0000000800097308 */ /* 0x000e240000000800 */
[----:B0-----:R-:W-:-:S04]  /*0fa0*/  FMUL R6, R6, R9 ;  /* 0x0000000906067220 */ /* 0x001fc80000400000 */
[----:B------:R-:W-:Y:S01]  /*0fb0*/  FADD R3, R6, R3 ;  /* 0x0000000306037221 */ /* 0x000fe20000000000 */
[----:B------:R0:W-:Y:S01]  /*0fc0*/  STS [R4], R6 ;  /* 0x0000000604007388 */ /* 0x0001e20000000800 */
[----:B------:R-:W-:Y:S05]  /*0fd0*/  @!P0 BRA `(.L_x_16) ;  /* 0xfffffffc00c08947 */ /* 0x000fea000383ffff */
.L_x_15:
[----:B------:R-:W-:Y:S05]  /*0fe0*/  BSYNC.RECONVERGENT B0 ;  /* 0x0000000000007941 */ /* 0x000fea0003800200 */
.L_x_14:
[----:B------:R-:W1:Y:S01]  /*0ff0*/  LDCU UR5, c[0x0][0x360] ;  /* 0x00006c00ff0577ac */ /* 0x000e620008000800 */
[----:B------:R-:W-:Y:S01]  /*1000*/  BAR.SYNC.DEFER_BLOCKING 0x0 ;  /* 0x0000000000007b1d */ /* 0x000fe20000010000 */
[----:B------:R-:W-:Y:S01]  /*1010*/  ISETP.GT.U32.AND P1, PT, R17, R0, PT ;  /* 0x000000001100720c */ /* 0x000fe20003f24070 */
[----:B-1----:R-:W-:-:S09]  /*1020*/  UISETP.GE.U32.AND UP0, UPT, UR5, 0x2, UPT ;  /* 0x000000020500788c */ /* 0x002fd2000bf06070 */
[----:B------:R-:W-:Y:S05]  /*1030*/  BRA.U !UP0, `(.L_x_17) ;  /* 0x0000000108407547 */ /* 0x000fea000b800000 */
[----:B------:R-:W1:Y:S01]  /*1040*/  LDCU UR7, c[0x0][0x3a8] ;  /* 0x00007500ff0777ac */ /* 0x000e620008000800 */
[----:B------:R-:W-:-:S05]  /*1050*/  UMOV UR4, UR5 ;  /* 0x0000000500047c82 */ /* 0x000fca0008000000 */
.L_x_18:
[----:B------:R-:W-:Y:S02]  /*1060*/  USHF.R.U32.HI UR6, URZ, 0x1, UR4 ;  /* 0x00000001ff067899 */ /* 0x000fe40008011604 */
[----:B------:R-:W-:-:S04]  /*1070*/  UISETP.GE.U32.AND UP0, UPT, UR4, 0x4, UPT ;  /* 0x000000040400788c */ /* 0x000fc8000bf06070 */
[----:B------:R-:W-:Y:S01]  /*1080*/  IADD3 R2, PT, PT, R17, UR6, RZ ;  /* 0x0000000611027c10 */ /* 0x000fe2000fffe0ff */
[----:B------:R-:W-:-:S03]  /*1090*/  UMOV UR4, UR6 ;  /* 0x0000000600047c82 */ /* 0x000fc60008000000 */
[----:B-1----:R-:W-:-:S04]  /*10a0*/  ISETP.GE.U32.AND P0, PT, R2, UR7, PT ;  /* 0x0000000702007c0c */ /* 0x002fc8000bf06070 */
[----:B------:R-:W-:-:S13]  /*10b0*/  ISETP.GE.U32.OR P0, PT, R17, UR6, P0 ;  /* 0x0000000611007c0c */ /* 0x000fda0008706470 */
[----:B------:R-:W1:Y:S01]  /*10c0*/  @!P0 S2R R5, SR_CgaCtaId ;  /* 0x0000000000058919 */ /* 0x000e620000008800 */
[----:B0-----:R-:W-:-:S04]  /*10d0*/  @!P0 MOV R4, 0x400 ;  /* 0x0000040000048802 */ /* 0x001fc80000000f00 */
[----:B-1----:R-:W-:-:S04]  /*10e0*/  @!P0 LEA R5, R5, R4, 0x18 ;  /* 0x0000000405058211 */ /* 0x002fc800078ec0ff */
[----:B------:R-:W-:-:S06]  /*10f0*/  @!P0 LEA R2, R2, R5, 0x2 ;  /* 0x0000000502028211 */ /* 0x000fcc00078e10ff */
[----:B------:R-:W0:Y:S02]  /*1100*/  @!P0 LDS R2, [R2] ;  /* 0x0000000002028984 */ /* 0x000e240000000800 */
[----:B0-----:R-:W-:Y:S01]  /*1110*/  @!P0 FADD R3, R3, R2 ;  /* 0x0000000203038221 */ /* 0x001fe20000000000 */
[----:B------:R-:W-:Y:S06]  /*1120*/  BAR.SYNC.DEFER_BLOCKING 0x0 ;  /* 0x0000000000007b1d */ /* 0x000fec0000010000 */
[----:B------:R-:W-:Y:S05]  /*1130*/  BRA.U UP0, `(.L_x_18) ;  /* 0xfffffffd00c87547 */ /* 0x000fea000b83ffff */
.L_x_17:
[----:B------:R-:W-:Y:S04]  /*1140*/  BSSY.RECONVERGENT B0, `(.L_x_19) ;  /* 0x0000019000007945 */ /* 0x000fe80003800200 */
[----:B------:R-:W-:Y:S05]  /*1150*/  @P1 BRA `(.L_x_20) ;  /* 0x00000000005c1947 */ /* 0x000fea0003800000 */
[----:B------:R-:W-:-:S07]  /*1160*/  MOV R5, R17 ;  /* 0x0000001100057202 */ /* 0x000fce0000000f00 */
.L_x_23:
[----:B-1----:R-:W1:Y:S01]  /*1170*/  S2UR UR6, SR_CgaCtaId ;  /* 0x00000000000679c3 */ /* 0x002e620000008800 */
[----:B------:R-:W-:Y:S01]  /*1180*/  UMOV UR4, 0x400 ;  /* 0x0000040000047882 */ /* 0x000fe20000000000 */
[----:B0-----:R-:W0:Y:S01]  /*1190*/  MUFU.RCP R6, R3 ;  /* 0x0000000300067308 */ /* 0x001e220000001000 */
[----:B------:R-:W-:Y:S01]  /*11a0*/  BSSY.RECONVERGENT B1, `(.L_x_21) ;  /* 0x0000010000017945 */ /* 0x000fe20003800200 */
[----:B0-----:R-:W-:-:S04]  /*11b0*/  FFMA R9, R6, -R3, 1 ;  /* 0x3f80000006097423 */ /* 0x001fc80000000803 */
[----:B------:R-:W-:Y:S01]  /*11c0*/  FFMA R9, R6, R9, R6 ;  /* 0x0000000906097223 */ /* 0x000fe20000000006 */
[----:B-1----:R-:W-:-:S06]  /*11d0*/  ULEA UR4, UR6, UR4, 0x18 ;  /* 0x0000000406047291 */ /* 0x002fcc000f8ec0ff */
[C---:B------:R-:W-:Y:S02]  /*11e0*/  LEA R4, R5.reuse, UR4, 0x2 ;  /* 0x0000000405047c11 */ /* 0x040fe4000f8e10ff */
[----:B------:R-:W-:-:S03]  /*11f0*/  IADD3 R5, PT, PT, R5, UR5, RZ ;  /* 0x0000000505057c10 */ /* 0x000fc6000fffe0ff */
[----:B------:R-:W0:Y:S01]  /*1200*/  LDS R2, [R4] ;  /* 0x0000000004027984 */ /* 0x000e220000000800 */
[----:B------:R-:W-:Y:S01]  /*1210*/  ISETP.GT.AND P2, PT, R5, R0, PT ;  /* 0x000000000500720c */ /* 0x000fe20003f44270 */
[----:B0-----:R-:W0:Y:S01]  /*1220*/  FCHK P0, R2, R3 ;  /* 0x0000000302007302 */ /* 0x001e220000000000 */
[----:B------:R-:W-:-:S04]  /*1230*/  FFMA R6, R2, R9, RZ ;  /* 0x0000000902067223 */ /* 0x000fc800000000ff */
[----:B------:R-:W-:-:S04]  /*1240*/  FFMA R8, R6, -R3, R2 ;  /* 0x8000000306087223 */ /* 0x000fc80000000002 */
[----:B------:R-:W-:Y:S01]  /*1250*/  FFMA R9, R9, R8, R6 ;  /* 0x0000000809097223 */ /* 0x000fe20000000006 */
[----:B0-----:R-:W-:Y:S06]  /*1260*/  @!P0 BRA `(.L_x_22) ;  /* 0x00000000000c8947 */ /* 0x001fec0003800000 */
[----:B------:R-:W-:-:S07]  /*1270*/  MOV R6, 0x1290 ;  /* 0x0000129000067802 */ /* 0x000fce0000000f00 */
[----:B------:R-:W-:Y:S05]  /*1280*/  CALL.REL.NOINC `($__internal_0_$__cuda_sm3x_div_rn_noftz_f32_slowpath) ;  /* 0x0000000800cc7944 */ /* 0x000fea0003c00000 */
[----:B------:R-:W-:-:S07]  /*1290*/  IMAD.MOV.U32 R9, RZ, RZ, R2 ;  /* 0x000000ffff097224 */ /* 0x000fce00078e0002 */
.L_x_22:
[----:B------:R-:W-:Y:S05]  /*12a0*/  BSYNC.RECONVERGENT B1 ;  /* 0x0000000000017941 */ /* 0x000fea0003800200 */
.L_x_21:
[----:B------:R1:W-:Y:S01]  /*12b0*/  STS [R4], R9 ;  /* 0x0000000904007388 */ /* 0x0003e20000000800 */
[----:B------:R-:W-:Y:S05]  /*12c0*/  @!P2 BRA `(.L_x_23) ;  /* 0xfffffffc00a8a947 */ /* 0x000fea000383ffff */
.L_x_20:
[----:B------:R-:W-:Y:S05]  /*12d0*/  BSYNC.RECONVERGENT B0 ;  /* 0x0000000000007941 */ /* 0x000fea0003800200 */
.L_x_19:
[----:B------:R-:W2:Y:S01]  /*12e0*/  LDCU UR4, c[0x0][0x3b0] ;  /* 0x00007600ff0477ac */ /* 0x000ea20008000800 */
[----:B------:R-:W-:Y:S01]  /*12f0*/  BAR.SYNC.DEFER_BLOCKING 0x0 ;  /* 0x0000000000007b1d */ /* 0x000fe20000010000 */
[----:B--2---:R-:W-:-:S13]  /*1300*/  ISETP.GE.AND P0, PT, R17, UR4, PT ;  /* 0x0000000411007c0c */ /* 0x004fda000bf06270 */
[----:B------:R-:W-:Y:S05]  /*1310*/  @P0 EXIT ;  /* 0x000000000000094d */ /* 0x000fea0003800000 */
[----:B------:R-:W2:Y:S01]  /*1320*/  LDC R16, c[0x0][0x3ac] ;  /* 0x0000eb00ff107b82 */ /* 0x000ea20000000800 */
[C---:B0-----:R-:W-:Y:S02]  /*1330*/  LOP3.LUT R6, R7.reuse, 0xf, RZ, 0xc0, !PT ;  /* 0x0000000f07067812 */ /* 0x041fe400078ec0ff */
[C---:B------:R-:W-:Y:S02]  /*1340*/  LOP3.LUT R2, R7.reuse, 0x7, RZ, 0xc0, !PT ;  /* 0x0000000707027812 */ /* 0x040fe400078ec0ff */
[----:B------:R-:W-:Y:S01]  /*1350*/  LOP3.LUT R3, R7, 0x3, RZ, 0xc0, !PT ;  /* 0x0000000307037812 */ /* 0x000fe200078ec0ff */
[----:B--2---:R-:W-:-:S07]  /*1360*/  IMAD R16, R16, UR4, RZ ;  /* 0x0000000410107c24 */ /* 0x004fce000f8e02ff */
.L_x_29:
[----:B01----:R-:W0:Y:S01]  /*1370*/  LDC R4, c[0x0][0x3b0] ;  /* 0x0000ec00ff047b82 */ /* 0x003e220000000800 */
[----:B------:R-:W-:Y:S02]  /*1380*/  ISETP.GE.U32.AND P0, PT, R0, 0xf, PT ;  /* 0x0000000f0000780c */ /* 0x000fe40003f06070 */
[----:B------:R-:W-:Y:S01]  /*1390*/  CS2R R20, SRZ ;  /* 0x0000000000147805 */ /* 0x000fe2000001ff00 */
[----:B0-----:R-:W-:-:S10]  /*13a0*/  IMAD R5, R19, R4, R17 ;  /* 0x0000000413057224 */ /* 0x001fd400078e0211 */
[----:B------:R-:W-:Y:S05]  /*13b0*/  @!P0 BRA `(.L_x_24) ;  /* 0x0000000400108947 */ /* 0x000fea0003800000 */
[----:B------:R-:W0:Y:S01]  /*13c0*/  S2UR UR6, SR_CgaCtaId ;  /* 0x00000000000679c3 */ /* 0x000e220000008800 */
[----:B------:R-:W-:Y:S01]  /*13d0*/  UMOV UR4, 0x400 ;  /* 0x0000040000047882 */ /* 0x000fe20000000000 */
[----:B------:R-:W-:Y:S01]  /*13e0*/  LOP3.LUT R15, R7, 0x7ffffff0, RZ, 0xc0, !PT ;  /* 0x7ffffff0070f7812 */ /* 0x000fe200078ec0ff */
[----:B------:R-:W-:Y:S01]  /*13f0*/  HFMA2 R21, -RZ, RZ, 0, 0 ;  /* 0x00000000ff157431 */ /* 0x000fe200000001ff */
[----:B------:R-:W-:Y:S02]  /*1400*/  MOV R13, R5 ;  /* 0x00000005000d7202 */ /* 0x000fe40000000f00 */
[----:B------:R-:W-:Y:S01]  /*1410*/  IADD3 R12, PT, PT, -R15, RZ, RZ ;  /* 0x000000ff0f0c7210 */ /* 0x000fe20007ffe1ff */
[----:B0-----:R-:W-:-:S04]  /*1420*/  ULEA UR4, UR6, UR4, 0x18 ;  /* 0x0000000406047291 */ /* 0x001fc8000f8ec0ff */
[----:B------:R-:W-:-:S06]  /*1430*/  UIADD3 UR4, UPT, UPT, UR4, 0x20, URZ ;  /* 0x0000002004047890 */ /* 0x000fcc000fffe0ff */
[----:B------:R-:W-:-:S07]  /*1440*/  MOV R14, UR4 ;  /* 0x00000004000e7c02 */ /* 0x000fce0008000f00 */
.L_x_25:
[----:B------:R-:W0:Y:S01]  /*1450*/  LDC.64 R24, c[0x0][0x398] ;  /* 0x0000e600ff187b82 */ /* 0x000e220000000a00 */
[----:B------:R-:W1:Y:S01]  /*1460*/  LDS.128 R8, [R14+-0x20] ;  /* 0xffffe0000e087984 */ /* 0x000e620000000c00 */
[----:B0-----:R-:W-:-:S05]  /*1470*/  IMAD.WIDE R24, R13, 0x4, R24 ;  /* 0x000000040d187825 */ /* 0x001fca00078e0218 */
[----:B------:R-:W1:Y:S01]  /*1480*/  LDG.E.CONSTANT R23, desc[UR8][R24.64] ;  /* 0x0000000818177981 */ /* 0x000e62000c1e9900 */
[----:B------:R-:W-:-:S05]  /*1490*/  IMAD.WIDE R26, R16, 0x4, R24 ;  /* 0x00000004101a7825 */ /* 0x000fca00078e0218 */
[----:B------:R-:W2:Y:S01]  /*14a0*/  LDG.E.CONSTANT R22, desc[UR8][R26.64] ;  /* 0x000000081a167981 */ /* 0x000ea2000c1e9900 */
[----:B------:R-:W-:-:S05]  /*14b0*/  IMAD.WIDE R28, R16, 0x4, R26 ;  /* 0x00000004101c7825 */ /* 0x000fca00078e021a */
[----:B------:R0:W3:Y:S02]  /*14c0*/  LDG.E.CONSTANT R27, desc[UR8][R28.64] ;  /* 0x000000081c1b7981 */ /* 0x0000e4000c1e9900 */
[----:B0-----:R-:W-:-:S05]  /*14d0*/  IMAD.WIDE R28, R16, 0x4, R28 ;  /* 0x00000004101c7825 */ /* 0x001fca00078e021c */
[----:B------:R-:W4:Y:S01]  /*14e0*/  LDG.E.CONSTANT R20, desc[UR8][R28.64] ;  /* 0x000000081c147981 */ /* 0x000f22000c1e9900 */
[----:B------:R-:W-:-:S04]  /*14f0*/  IMAD.WIDE R24, R16, 0x4, R28 ;  /* 0x0000000410187825 */ /* 0x000fc800078e021c */
[----:B-1----:R-:W-:Y:S02]  /*1500*/  FFMA R8, R8, R23, R21 ;  /* 0x0000001708087223 */ /* 0x002fe40000000015 */
[----:B------:R0:W5:Y:S02]  /*1510*/  LDG.E.CONSTANT R23, desc[UR8][R24.64] ;  /* 0x0000000818177981 */ /* 0x000164000c1e9900 */
[----:B--2---:R-:W-:Y:S01]  /*1520*/  FFMA R9, R9, R22, R8 ;  /* 0x0000001609097223 */ /* 0x004fe20000000008 */
[----:B0-----:R-:W-:-:S05]  /*1530*/  IMAD.WIDE R24, R16, 0x4, R24 ;  /* 0x0000000410187825 */ /* 0x001fca00078e0218 */
[----:B------:R-:W2:Y:S01]  /*1540*/  LDG.E.CONSTANT R22, desc[UR8][R24.64] ;  /* 0x0000000818167981 */ /* 0x000ea2000c1e9900 */
[----:B------:R-:W-:-:S04]  /*1550*/  IMAD.WIDE R28, R16, 0x4, R24 ;  /* 0x00000004101c7825 */ /* 0x000fc800078e0218 */
[----:B---3--:R-:W-:Y:S01]  /*1560*/  FFMA R10, R10, R27, R9 ;  /* 0x0000001b0a0a7223 */ /* 0x008fe20000000009 */
[----:B------:R0:W3:Y:S03]  /*1570*/  LDG.E.CONSTANT R25, desc[UR8][R28.64] ;  /* 0x000000081c197981 */ /* 0x0000e6000c1e9900 */
[----:B----4-:R-:W-:Y:S02]  /*1580*/  FFMA R27, R11, R20, R10 ;  /* 0x000000140b1b7223 */ /* 0x010fe4000000000a */
[----:B------:R-:W5:Y:S01]  /*1590*/  LDS.128 R8, [R14+-0x10] ;  /* 0xfffff0000e087984 */ /* 0x000f620000000c00 */
[----:B0-----:R-:W-:-:S05]  /*15a0*/  IMAD.WIDE R28, R16, 0x4, R28 ;  /* 0x00000004101c7825 */ /* 0x001fca00078e021c */
[----:B------:R-:W4:Y:S01]  /*15b0*/  LDG.E.CONSTANT R26, desc[UR8][R28.64] ;  /* 0x000000081c1a7981 */ /* 0x000f22000c1e9900 */
[----:B------:R-:W-:-:S04]  /*15c0*/  IMAD.WIDE R20, R16, 0x4, R28 ;  /* 0x0000000410147825 */ /* 0x000fc800078e021c */
[----:B-----5:R-:W-:Y:S02]  /*15d0*/  FFMA R8, R8, R23, R27 ;  /* 0x0000001708087223 */ /* 0x020fe4000000001b */
[----:B------:R0:W5:Y:S02]  /*15e0*/  LDG.E.CONSTANT R23, desc[UR8][R20.64] ;  /* 0x0000000814177981 */ /* 0x000164000c1e9900 */
[----:B0-----:R-:W-:-:S05]  /*15f0*/  IMAD.WIDE R20, R16, 0x4, R20 ;  /* 0x0000000410147825 */ /* 0x001fca00078e0214 */
[----:B------:R0:W5:Y:S01]  /*1600*/  LDG.E.CONSTANT R24, desc[UR8][R20.64] ;  /* 0x0000000814187981 */ /* 0x000162000c1e9900 */
[----:B--2---:R-:W-:-:S04]  /*1610*/  FFMA R9, R9, R22, R8 ;  /* 0x0000001609097223 */ /* 0x004fc80000000008 */
[----:B---3--:R-:W-:Y:S01]  /*1620*/  FFMA R10, R10, R25, R9 ;  /* 0x000000190a0a7223 */ /* 0x008fe20000000009 */
[----:B------:R-:W-:-:S05]  /*1630*/  IMAD.WIDE R8, R16, 0x4, R20 ;  /* 0x0000000410087825 */ /* 0x000fca00078e0214 */
[----:B------:R1:W2:Y:S01]  /*1640*/  LDG.E.CONSTANT R29, desc[UR8][R8.64] ;  /* 0x00000008081d7981 */ /* 0x0002a2000c1e9900 */
[----:B0-----:R-:W-:-:S04]  /*1650*/  IMAD.WIDE R20, R16, 0x4, R8 ;  /* 0x0000000410147825 */ /* 0x001fc800078e0208 */
[----:B----4-:R-:W-:Y:S02]  /*1660*/  FFMA R25, R11, R26, R10 ;  /* 0x0000001a0b197223 */ /* 0x010fe4000000000a */
[----:B-1----:R-:W5:Y:S04]  /*1670*/  LDS.128 R8, [R14] ;  /* 0x000000000e087984 */ /* 0x002f680000000c00 */
[----:B------:R0:W3:Y:S02]  /*1680*/  LDG.E.CONSTANT R26, desc[UR8][R20.64] ;  /* 0x00000008141a7981 */ /* 0x0000e4000c1e9900 */
[----:B0-----:R-:W-:-:S04]  /*1690*/  IMAD.WIDE R20, R16, 0x4, R20 ;  /* 0x0000000410147825 */ /* 0x001fc800078e0214 */
[----:B-----5:R-:W-:Y:S01]  /*16a0*/  FFMA R28, R8, R23, R25 ;  /* 0x00000017081c7223 */ /* 0x020fe20000000019 */
[C---:B------:R-:W-:Y:S01]  /*16b0*/  IMAD.WIDE R22, R16.reuse, 0x4, R20 ;  /* 0x0000000410167825 */ /* 0x040fe200078e0214 */
[----:B------:R0:W4:Y:S03]  /*16c0*/  LDG.E.CONSTANT R25, desc[UR8][R20.64] ;  /* 0x0000000814197981 */ /* 0x000126000c1e9900 */
[----:B0-----:R-:W-:-:S04]  /*16d0*/  IMAD.WIDE R20, R16, 0x4, R22 ;  /* 0x0000000410147825 */ /* 0x001fc800078e0216 */
[----:B------:R-:W-:Y:S02]  /*16e0*/  FFMA R9, R9, R24, R28 ;  /* 0x0000001809097223 */ /* 0x000fe4000000001c */
[----:B------:R0:W5:Y:S04]  /*16f0*/  LDG.E.CONSTANT R24, desc[UR8][R22.64] ;  /* 0x0000000816187981 */ /* 0x000168000c1e9900 */
[----:B------:R-:W5:Y:S01]  /*1700*/  LDG.E.CONSTANT R27, desc[UR8][R20.64] ;  /* 0x00000008141b7981 */ /* 0x000f62000c1e9900 */
[----:B0-----:R-:W-:-:S05]  /*1710*/  IMAD.WIDE R22, R16, 0x4, R20 ;  /* 0x0000000410167825 */ /* 0x001fca00078e0214 */
[----:B------:R-:W5:Y:S01]  /*1720*/  LDG.E.CONSTANT R28, desc[UR8][R22.64] ;  /* 0x00000008161c7981 */ /* 0x000f62000c1e9900 */
[----:B--2---:R-:W-:-:S04]  /*1730*/  FFMA R10, R10, R29, R9 ;  /* 0x0000001d0a0a7223 */ /* 0x004fc80000000009 */
[----:B---3--:R-:W-:Y:S02]  /*1740*/  FFMA R29, R11, R26, R10 ;  /* 0x0000001a0b1d7223 */ /* 0x008fe4000000000a */
[----:B------:R0:W4:Y:S01]  /*1750*/  LDS.128 R8, [R14+0x10] ;  /* 0x000010000e087984 */ /* 0x0001220000000c00 */
[----:B------:R-:W-:-:S04]  /*1760*/  IADD3 R12, PT, PT, R12, 0x10, RZ ;  /* 0x000000100c0c7810 */ /* 0x000fc80007ffe0ff */
[----:B------:R-:W-:Y:S02]  /*1770*/  ISETP.NE.AND P0, PT, R12, RZ, PT ;  /* 0x000000ff0c00720c */ /* 0x000fe40003f05270 */
[----:B------:R-:W-:Y:S01]  /*1780*/  LEA R13, R16, R13, 0x4 ;  /* 0x0000000d100d7211 */ /* 0x000fe200078e20ff */
[----:B0-----:R-:W-:Y:S02]  /*1790*/  VIADD R14, R14, 0x40 ;  /* 0x000000400e0e7836 */ /* 0x001fe40000000000 */
[----:B----4-:R-:W-:-:S04]  /*17a0*/  FFMA R8, R8, R25, R29 ;  /* 0x0000001908087223 */ /* 0x010fc8000000001d */
[----:B-----5:R-:W-:-:S04]  /*17b0*/  FFMA R9, R9, R24, R8 ;  /* 0x0000001809097223 */ /* 0x020fc80000000008 */
[----:B------:R-:W-:-:S04]  /*17c0*/  FFMA R10, R10, R27, R9 ;  /* 0x0000001b0a0a7223 */ /* 0x000fc80000000009 */
[----:B------:R-:W-:Y:S01]  /*17d0*/  FFMA R21, R11, R28, R10 ;  /* 0x0000001c0b157223 */ /* 0x000fe2000000000a */
[----:B------:R-:W-:Y:S06]  /*17e0*/  @P0 BRA `(.L_x_25) ;  /* 0xfffffffc00180947 */ /* 0x000fec000383ffff */
[----:B------:R-:W-:-:S07]  /*17f0*/  MOV R20, R15 ;  /* 0x0000000f00147202 */ /* 0x000fce0000000f00 */
.L_x_24:
[----:B------:R-:W-:-:S13]  /*1800*/  ISETP.NE.AND P0, PT, R6, RZ, PT ;  /* 0x000000ff0600720c */ /* 0x000fda0003f05270 */
[----:B------:R-:W-:Y:S05]  /*1810*/  @!P0 BRA `(.L_x_26) ;  /* 0x0000000400488947 */ /* 0x000fea0003800000 */
[----:B------:R-:W-:Y:S02]  /*1820*/  IADD3 R8, PT, PT, R6, -0x1, RZ ;  /* 0xffffffff06087810 */ /* 0x000fe40007ffe0ff */
[----:B------:R-:W-:Y:S02]  /*1830*/  ISETP.NE.AND P1, PT, R2, RZ, PT ;  /* 0x000000ff0200720c */ /* 0x000fe40003f25270 */
[----:B------:R-:W-:-:S13]  /*1840*/  ISETP.GE.U32.AND P0, PT, R8, 0x7, PT ;  /* 0x000000070800780c */ /* 0x000fda0003f06070 */
[----:B------:R-:W-:Y:S05]  /*1850*/  @!P0 BRA `(.L_x_27) ;  /* 0x0000000000848947 */ /* 0x000fea0003800000 */
[----:B------:R-:W0:Y:S01]  /*1860*/  LDC.64 R24, c[0x0][0x398] ;  /* 0x0000e600ff187b82 */ /* 0x000e220000000a00 */
[----:B------:R-:W-:-:S04]  /*1870*/  IMAD R9, R16, R20, R5 ;  /* 0x0000001410097224 */ /* 0x000fc800078e0205 */
[----:B0-----:R-:W-:-:S05]  /*1880*/  IMAD.WIDE R24, R9, 0x4, R24 ;  /* 0x0000000409187825 */ /* 0x001fca00078e0218 */
[----:B------:R0:W2:Y:S01]  /*1890*/  LDG.E.CONSTANT R13, desc[UR8][R24.64] ;  /* 0x00000008180d7981 */ /* 0x0000a2000c1e9900 */
[----:B------:R-:W1:Y:S01]  /*18a0*/  S2UR UR6, SR_CgaCtaId ;  /* 0x00000000000679c3 */ /* 0x000e620000008800 */
[----:B------:R-:W-:Y:S01]  /*18b0*/  UMOV UR4, 0x400 ;  /* 0x0000040000047882 */ /* 0x000fe20000000000 */
[----:B------:R-:W-:-:S05]  /*18c0*/  IMAD.WIDE R22, R16, 0x4, R24 ;  /* 0x0000000410167825 */ /* 0x000fca00078e0218 */
[----:B------:R3:W4:Y:S01]  /*18d0*/  LDG.E.CONSTANT R14, desc[UR8][R22.64] ;  /* 0x00000008160e7981 */ /* 0x000722000c1e9900 */
[----:B-1----:R-:W-:-:S06]  /*18e0*/  ULEA UR4, UR6, UR4, 0x18 ;  /* 0x0000000406047291 */ /* 0x002fcc000f8ec0ff */
[----:B------:R-:W-:-:S05]  /*18f0*/  LEA R12, R20, UR4, 0x2 ;  /* 0x00000004140c7c11 */ /* 0x000fca000f8e10ff */
[----:B------:R-:W2:Y:S01]  /*1900*/  LDS.128 R8, [R12] ;  /* 0x000000000c087984 */ /* 0x000ea20000000c00 */
[----:B------:R-:W-:-:S04]  /*1910*/  IMAD.WIDE R26, R16, 0x4, R22 ;  /* 0x00000004101a7825 */ /* 0x000fc800078e0216 */
[C---:B------:R-:W-:Y:S02]  /*1920*/  IMAD.WIDE R28, R16.reuse, 0x4, R26 ;  /* 0x00000004101c7825 */ /* 0x040fe400078e021a */
[----:B------:R-:W5:Y:S02]  /*1930*/  LDG.E.CONSTANT R27, desc[UR8][R26.64] ;  /* 0x000000081a1b7981 */ /* 0x000f64000c1e9900 */
[C---:B0-----:R-:W-:Y:S02]  /*1940*/  IMAD.WIDE R24, R16.reuse, 0x4, R28 ;  /* 0x0000000410187825 */ /* 0x041fe400078e021c */
[----:B------:R-:W5:Y:S02]  /*1950*/  LDG.E.CONSTANT R28, desc[UR8][R28.64] ;  /* 0x000000081c1c7981 */ /* 0x000f64000c1e9900 */
[----:B---3--:R-:W-:-:S05]  /*1960*/  IMAD.WIDE R22, R16, 0x4, R24 ;  /* 0x0000000410167825 */ /* 0x008fca00078e0218 */
[----:B------:R0:W3:Y:S04]  /*1970*/  LDG.E.CONSTANT R26, desc[UR8][R22.64] ;  /* 0x00000008161a7981 */ /* 0x0000e8000c1e9900 */
[----:B------:R1:W3:Y:S01]  /*1980*/  LDG.E.CONSTANT R29, desc[UR8][R24.64] ;  /* 0x00000008181d7981 */ /* 0x0002e2000c1e9900 */
[----:B0-----:R-:W-:-:S04]  /*1990*/  IMAD.WIDE R22, R16, 0x4, R22 ;  /* 0x0000000410167825 */ /* 0x001fc800078e0216 */
[----:B-1----:R-:W-:-:S04]  /*19a0*/  IMAD.WIDE R24, R16, 0x4, R22 ;  /* 0x0000000410187825 */ /* 0x002fc800078e0216 */
[----:B--2---:R-:W-:Y:S02]  /*19b0*/  FFMA R13, R8, R13, R21 ;  /* 0x0000000d080d7223 */ /* 0x004fe40000000015 */
[----:B------:R-:W2:Y:S04]  /*19c0*/  LDG.E.CONSTANT R21, desc[UR8][R22.64] ;  /* 0x0000000816157981 */ /* 0x000ea8000c1e9900 */
[----:B------:R-:W2:Y:S01]  /*19d0*/  LDG.E.CONSTANT R8, desc[UR8][R24.64] ;  /* 0x0000000818087981 */ /* 0x000ea2000c1e9900 */
[----:B----4-:R-:W-:-:S03]  /*19e0*/  FFMA R9, R14, R9, R13 ;  /* 0x000000090e097223 */ /* 0x010fc6000000000d */
[----:B------:R-:W3:Y:S01]  /*19f0*/  LDS.128 R12, [R12+0x10] ;  /* 0x000010000c0c7984 */ /* 0x000ee20000000c00 */
[----:B------:R-:W-:Y:S01]  /*1a00*/  IADD3 R20, PT, PT, R20, 0x8, RZ ;  /* 0x0000000814147810 */ /* 0x000fe20007ffe0ff */
[----:B-----5:R-:W-:-:S04]  /*1a10*/  FFMA R9, R27, R10, R9 ;  /* 0x0000000a1b097223 */ /* 0x020fc80000000009 */
[----:B------:R-:W-:-:S04]  /*1a20*/  FFMA R9, R28, R11, R9 ;  /* 0x0000000b1c097223 */ /* 0x000fc80000000009 */
[----:B---3--:R-:W-:-:S04]  /*1a30*/  FFMA R9, R12, R29, R9 ;  /* 0x0000001d0c097223 */ /* 0x008fc80000000009 */
[----:B------:R-:W-:-:S04]  /*1a40*/  FFMA R26, R26, R13, R9 ;  /* 0x0000000d1a1a7223 */ /* 0x000fc80000000009 */
[----:B--2---:R-:W-:-:S04]  /*1a50*/  FFMA R21, R21, R14, R26 ;  /* 0x0000000e15157223 */ /* 0x004fc8000000001a */
[----:B------:R-:W-:-:S07]  /*1a60*/  FFMA R21, R8, R15, R21 ;  /* 0x0000000f08157223 */ /* 0x000fce0000000015 */
.L_x_27:
[----:B------:R-:W-:Y:S05]  /*1a70*/  @!P1 BRA `(.L_x_26) ;  /* 0x0000000000b09947 */ /* 0x000fea0003800000 */
[----:B------:R-:W-:Y:S02]  /*1a80*/  IADD3 R8, PT, PT, R2, -0x1, RZ ;  /* 0xffffffff02087810 */ /* 0x000fe40007ffe0ff */
[----:B------:R-:W-:Y:S02]  /*1a90*/  ISETP.NE.AND P1, PT, R3, RZ, PT ;  /* 0x000000ff0300720c */ /* 0x000fe40003f25270 */
[----:B------:R-:W-:-:S13]  /*1aa0*/  ISETP.GE.U32.AND P0, PT, R8, 0x3, PT ;  /* 0x000000030800780c */ /* 0x000fda0003f06070 */
[----:B------:R-:W-:Y:S05]  /*1ab0*/  @!P0 BRA `(.L_x_28) ;  /* 0x0000000000508947 */ /* 0x000fea0003800000 */
[----:B------:R-:W0:Y:S01]  /*1ac0*/  LDC.64 R24, c[0x0][0x398] ;  /* 0x0000e600ff187b82 */ /* 0x000e220000000a00 */
[----:B------:R-:W-:-:S04]  /*1ad0*/  IMAD R9, R16, R20, R5 ;  /* 0x0000001410097224 */ /* 0x000fc800078e0205 */
[----:B0-----:R-:W-:-:S04]  /*1ae0*/  IMAD.WIDE R24, R9, 0x4, R24 ;  /* 0x0000000409187825 */ /* 0x001fc800078e0218 */
[C---:B------:R-:W-:Y:S02]  /*1af0*/  IMAD.WIDE R22, R16.reuse, 0x4, R24 ;  /* 0x0000000410167825 */ /* 0x040fe400078e0218 */
[----:B------:R-:W2:Y:S02]  /*1b00*/  LDG.E.CONSTANT R24, desc[UR8][R24.64] ;  /* 0x0000000818187981 */ /* 0x000ea4000c1e9900 */
[C---:B------:R-:W-:Y:S02]  /*1b10*/  IMAD.WIDE R14, R16.reuse, 0x4, R22 ;  /* 0x00000004100e7825 */ /* 0x040fe400078e0216 */
[----:B------:R-:W3:Y:S02]  /*1b20*/  LDG.E.CONSTANT R23, desc[UR8][R22.64] ;  /* 0x0000000816177981 */ /* 0x000ee4000c1e9900 */
[----:B------:R-:W-:Y:S02]  /*1b30*/  IMAD.WIDE R12, R16, 0x4, R14 ;  /* 0x00000004100c7825 */ /* 0x000fe400078e020e */
[----:B------:R-:W4:Y:S04]  /*1b40*/  LDG.E.CONSTANT R14, desc[UR8][R14.64] ;  /* 0x000000080e0e7981 */ /* 0x000f28000c1e9900 */
[----:B------:R-:W5:Y:S01]  /*1b50*/  LDG.E.CONSTANT R13, desc[UR8][R12.64] ;  /* 0x000000080c0d7981 */ /* 0x000f62000c1e9900 */
[----:B------:R-:W0:Y:S01]  /*1b60*/  S2UR UR6, SR_CgaCtaId ;  /* 0x00000000000679c3 */ /* 0x000e220000008800 */
[----:B------:R-:W-:-:S02]  /*1b70*/  UMOV UR4, 0x400 ;  /* 0x0000040000047882 */ /* 0x000fc40000000000 */
[----:B0-----:R-:W-:-:S06]  /*1b80*/  ULEA UR4, UR6, UR4, 0x18 ;  /* 0x0000000406047291 */ /* 0x001fcc000f8ec0ff */
[C---:B------:R-:W-:Y:S01]  /*1b90*/  LEA R8, R20.reuse, UR4, 0x2 ;  /* 0x0000000414087c11 */ /* 0x040fe2000f8e10ff */
[----:B------:R-:W-:-:S05]  /*1ba0*/  VIADD R20, R20, 0x4 ;  /* 0x0000000414147836 */ /* 0x000fca0000000000 */
[----:B------:R-:W2:Y:S02]  /*1bb0*/  LDS.128 R8, [R8] ;  /* 0x0000000008087984 */ /* 0x000ea40000000c00 */
[----:B--2---:R-:W-:-:S04]  /*1bc0*/  FFMA R24, R8, R24, R21 ;  /* 0x0000001808187223 */ /* 0x004fc80000000015 */
[----:B---3--:R-:W-:-:S04]  /*1bd0*/  FFMA R9, R23, R9, R24 ;  /* 0x0000000917097223 */ /* 0x008fc80000000018 */
[----:B----4-:R-:W-:-:S04]  /*1be0*/  FFMA R10, R14, R10, R9 ;  /* 0x0000000a0e0a7223 */ /* 0x010fc80000000009 */
[----:B-----5:R-:W-:-:S07]  /*1bf0*/  FFMA R21, R13, R11, R10 ;  /* 0x0000000b0d157223 */ /* 0x020fce000000000a */
.L_x_28:
[----:B------:R-:W-:Y:S05]  /*1c00*/  @!P1 BRA `(.L_x_26) ;  /* 0x00000000004c9947 */ /* 0x000fea0003800000 */
[----:B------:R-:W0:Y:S01]  /*1c10*/  LDC.64 R12, c[0x0][0x398] ;  /* 0x0000e600ff0c7b82 */ /* 0x000e220000000a00 */
[----:B------:R-:W-:-:S04]  /*1c20*/  IMAD R9, R16, R20, R5 ;  /* 0x0000001410097224 */ /* 0x000fc800078e0205 */
[----:B0-----:R-:W-:-:S05]  /*1c30*/  IMAD.WIDE R12, R9, 0x4, R12 ;  /* 0x00000004090c7825 */ /* 0x001fca00078e020c */
[----:B------:R-:W2:Y:S01]  /*1c40*/  LDG.E.CONSTANT R14, desc[UR8][R12.64] ;  /* 0x000000080c0e7981 */ /* 0x000ea2000c1e9900 */
[----:B------:R-:W0:Y:S01]  /*1c50*/  S2UR UR6, SR_CgaCtaId ;  /* 0x00000000000679c3 */ /* 0x000e220000008800 */
[----:B------:R-:W-:Y:S01]  /*1c60*/  UMOV UR4, 0x400 ;  /* 0x0000040000047882 */ /* 0x000fe20000000000 */
[----:B------:R-:W-:Y:S01]  /*1c70*/  ISETP.NE.AND P0, PT, R3, 0x1, PT ;  /* 0x000000010300780c */ /* 0x000fe20003f05270 */
[----:B0-----:R-:W-:-:S06]  /*1c80*/  ULEA UR4, UR6, UR4, 0x18 ;  /* 0x0000000406047291 */ /* 0x001fcc000f8ec0ff */
[----:B------:R-:W-:-:S06]  /*1c90*/  LEA R8, R20, UR4, 0x2 ;  /* 0x0000000414087c11 */ /* 0x000fcc000f8e10ff */
[----:B------:R-:W2:Y:S02]  /*1ca0*/  LDS.128 R8, [R8] ;  /* 0x0000000008087984 */ /* 0x000ea40000000c00 */
[----:B--2---:R-:W-:Y:S01]  /*1cb0*/  FFMA R21, R8, R14, R21 ;  /* 0x0000000e08157223 */ /* 0x004fe20000000015 */
[----:B------:R-:W-:Y:S06]  /*1cc0*/  @!P0 BRA `(.L_x_26) ;  /* 0x00000000001c8947 */ /* 0x000fec0003800000 */
[----:B------:R-:W-:Y:S01]  /*1cd0*/  ISETP.NE.AND P0, PT, R3, 0x2, PT ;  /* 0x000000020300780c */ /* 0x000fe20003f05270 */
[----:B------:R-:W-:-:S12]  /*1ce0*/  IMAD.WIDE R12, R16, 0x4, R12 ;  /* 0x00000004100c7825 */ /* 0x000fd800078e020c */
[----:B------:R-:W-:Y:S02]  /*1cf0*/  @P0 IMAD.WIDE R14, R16, 0x4, R12 ;  /* 0x00000004100e0825 */ /* 0x000fe400078e020c */
[----:B------:R-:W2:Y:S04]  /*1d00*/  LDG.E.CONSTANT R12, desc[UR8][R12.64] ;  /* 0x000000080c0c7981 */ /* 0x000ea8000c1e9900 */
[----:B------:R-:W3:Y:S01]  /*1d10*/  @P0 LDG.E.CONSTANT R14, desc[UR8][R14.64] ;  /* 0x000000080e0e0981 */ /* 0x000ee2000c1e9900 */
[----:B--2---:R-:W-:-:S04]  /*1d20*/  FFMA R21, R12, R9, R21 ;  /* 0x000000090c157223 */ /* 0x004fc80000000015 */
[----:B---3--:R-:W-:-:S07]  /*1d30*/  @P0 FFMA R21, R14, R10, R21 ;  /* 0x0000000a0e150223 */ /* 0x008fce0000000015 */
.L_x_26:
[----:B------:R-:W0:Y:S01]  /*1d40*/  LDC.64 R8, c[0x0][0x380] ;  /* 0x0000e000ff087b82 */ /* 0x000e220000000a00 */
[----:B------:R-:W-:Y:S01]  /*1d50*/  IMAD R5, R18, R4, R5 ;  /* 0x0000000412057224 */ /* 0x000fe200078e0205 */
[----:B------:R-:W-:-:S04]  /*1d60*/  IADD3 R17, PT, PT, R17, UR5, RZ ;  /* 0x0000000511117c10 */ /* 0x000fc8000fffe0ff */
[----:B------:R-:W-:Y:S01]  /*1d70*/  ISETP.GE.AND P0, PT, R17, R4, PT ;  /* 0x000000041100720c */ /* 0x000fe20003f06270 */
[----:B0-----:R-:W-:-:S05]  /*1d80*/  IMAD.WIDE R8, R5, 0x4, R8 ;  /* 0x0000000405087825 */ /* 0x001fca00078e0208 */
[----:B------:R0:W-:Y:S07]  /*1d90*/  STG.E desc[UR8][R8.64], R21 ;  /* 0x0000001508007986 */ /* 0x0001ee000c101908 */
[----:B------:R-:W-:Y:S05]  /*1da0*/  @!P0 BRA `(.L_x_29) ;  /* 0xfffffff400708947 */ /* 0x000fea000383ffff */
[----:B------:R-:W-:Y:S05]  /*1db0*/  EXIT ;  /* 0x000000000000794d */ /* 0x000fea0003800000 */
        .weak           $__internal_0_$__cuda_sm3x_div_rn_noftz_f32_slowpath
        .type           $__internal_0_$__cuda_sm3x_div_rn_noftz_f32_slowpath,@function
        .size           $__internal_0_$__cuda_sm3x_div_rn_noftz_f32_slowpath,(.L_x_84 - $__internal_0_$__cuda_sm3x_div_rn_noftz_f32_slowpath)
$__internal_0_$__cuda_sm3x_div_rn_noftz_f32_slowpath:
[----:B------:R-:W-:Y:S01]  /*1dc0*/  SHF.R.U32.HI R9, RZ, 0x17, R3 ;  /* 0x00000017ff097819 */ /* 0x000fe20000011603 */
[----:B------:R-:W-:Y:S01]  /*1dd0*/  BSSY.RECONVERGENT B2, `(.L_x_30) ;  /* 0x0000064000027945 */ /* 0x000fe20003800200 */
[----:B------:R-:W-:Y:S02]  /*1de0*/  SHF.R.U32.HI R8, RZ, 0x17, R2 ;  /* 0x00000017ff087819 */ /* 0x000fe40000011602 */
[----:B------:R-:W-:Y:S02]  /*1df0*/  LOP3.LUT R9, R9, 0xff, RZ, 0xc0, !PT ;  /* 0x000000ff09097812 */ /* 0x000fe400078ec0ff */
[----:B------:R-:W-:Y:S02]  /*1e00*/  LOP3.LUT R14, R8, 0xff, RZ, 0xc0, !PT ;  /* 0x000000ff080e7812 */ /* 0x000fe400078ec0ff */
[----:B------:R-:W-:Y:S02]  /*1e10*/  IADD3 R13, PT, PT, R9, -0x1, RZ ;  /* 0xffffffff090d7810 */ /* 0x000fe40007ffe0ff */
[----:B------:R-:W-:-:S02]  /*1e20*/  IADD3 R12, PT, PT, R14, -0x1, RZ ;  /* 0xffffffff0e0c7810 */ /* 0x000fc40007ffe0ff */
[----:B------:R-:W-:Y:S02]  /*1e30*/  ISETP.GT.U32.AND P0, PT, R13, 0xfd, PT ;  /* 0x000000fd0d00780c */ /* 0x000fe40003f04070 */
[----:B------:R-:W-:Y:S02]  /*1e40*/  MOV R10, R2 ;  /* 0x00000002000a7202 */ /* 0x000fe40000000f00 */
[----:B------:R-:W-:Y:S02]  /*1e50*/  ISETP.GT.U32.OR P0, PT, R12, 0xfd, P0 ;  /* 0x000000fd0c00780c */ /* 0x000fe40000704470 */
[----:B------:R-:W-:-:S11]  /*1e60*/  MOV R11, R3 ;  /* 0x00000003000b7202 */ /* 0x000fd60000000f00 */
[----:B------:R-:W-:Y:S01]  /*1e70*/  @!P0 MOV R8, RZ ;  /* 0x000000ff00088202 */ /* 0x000fe20000000f00 */
[----:B------:R-:W-:Y:S06]  /*1e80*/  @!P0 BRA `(.L_x_31) ;  /* 0x00000000005c8947 */ /* 0x000fec0003800000 */
[----:B------:R-:W-:Y:S02]  /*1e90*/  FSETP.GTU.FTZ.AND P1, PT, |R3|, +INF , PT ;  /* 0x7f8000000300780b */ /* 0x000fe40003f3c200 */
[----:B------:R-:W-:-:S04]  /*1ea0*/  FSETP.GTU.FTZ.AND P0, PT, |R2|, +INF , PT ;  /* 0x7f8000000200780b */ /* 0x000fc80003f1c200 */
[----:B------:R-:W-:-:S13]  /*1eb0*/  PLOP3.LUT P0, PT, P0, P1, PT, 0xf8, 0x8f ;  /* 0x00000000008f781c */ /* 0x000fda0000703f70 */
[----:B------:R-:W-:Y:S05]  /*1ec0*/  @P0 BRA `(.L_x_32) ;  /* 0x00000004004c0947 */ /* 0x000fea0003800000 */
[----:B------:R-:W-:-:S13]  /*1ed0*/  LOP3.LUT P0, RZ, R11, 0x7fffffff, R10, 0xc8, !PT ;  /* 0x7fffffff0bff7812 */ /* 0x000fda000780c80a */
[----:B------:R-:W-:Y:S05]  /*1ee0*/  @!P0 BRA `(.L_x_33) ;  /* 0x00000004003c8947 */ /* 0x000fea0003800000 */
[C---:B------:R-:W-:Y:S02]  /*1ef0*/  FSETP.NEU.FTZ.AND P3, PT, |R2|.reuse, +INF , PT ;  /* 0x7f8000000200780b */ /* 0x040fe40003f7d200 */
[----:B------:R-:W-:Y:S02]  /*1f00*/  FSETP.NEU.FTZ.AND P1, PT, |R3|, +INF , PT ;  /* 0x7f8000000300780b */ /* 0x000fe40003f3d200 */
[----:B------:R-:W-:-:S11]  /*1f10*/  FSETP.NEU.FTZ.AND P0, PT, |R2|, +INF , PT ;  /* 0x7f8000000200780b */ /* 0x000fd60003f1d200 */
[----:B------:R-:W-:Y:S05]  /*1f20*/  @!P1 BRA !P3, `(.L_x_33) ;  /* 0x00000004002c9947 */ /* 0x000fea0005800000 */
[----:B------:R-:W-:-:S04]  /*1f30*/  LOP3.LUT P3, RZ, R10, 0x7fffffff, RZ, 0xc0, !PT ;  /* 0x7fffffff0aff7812 */ /* 0x000fc8000786c0ff */
[----:B------:R-:W-:-:S13]  /*1f40*/  PLOP3.LUT P1, PT, P1, P3, PT, 0x2f, 0xf2 ;  /* 0x0000000000f2781c */ /* 0x000fda0000f26577 */
[----:B------:R-:W-:Y:S05]  /*1f50*/  @P1 BRA `(.L_x_34) ;  /* 0x0000000400181947 */ /* 0x000fea0003800000 */
[----:B------:R-:W-:-:S04]  /*1f60*/  LOP3.LUT P1, RZ, R11, 0x7fffffff, RZ, 0xc0, !PT ;  /* 0x7fffffff0bff7812 */ /* 0x000fc8000782c0ff */
[----:B------:R-:W-:-:S13]  /*1f70*/  PLOP3.LUT P0, PT, P0, P1, PT, 0x2f, 0xf2 ;  /* 0x0000000000f2781c */ /* 0x000fda0000702577 */
[----:B------:R-:W-:Y:S05]  /*1f80*/  @P0 BRA `(.L_x_35) ;  /* 0x0000000400000947 */ /* 0x000fea0003800000 */
[----:B------:R-:W-:Y:S02]  /*1f90*/  ISETP.GE.AND P0, PT, R12, RZ, PT ;  /* 0x000000ff0c00720c */ /* 0x000fe40003f06270 */
[----:B------:R-:W-:-:S11]  /*1fa0*/  ISETP.GE.AND P1, PT, R13, RZ, PT ;  /* 0x000000ff0d00720c */ /* 0x000fd60003f26270 */
[----:B------:R-:W-:Y:S01]  /*1fb0*/  @P0 IMAD.MOV.U32 R8, RZ, RZ, RZ ;  /* 0x000000ffff080224 */ /* 0x000fe200078e00ff */
[----:B------:R-:W-:Y:S01]  /*1fc0*/  @!P0 MOV R8, 0xffffffc0 ;  /* 0xffffffc000088802 */ /* 0x000fe20000000f00 */
[----:B------:R-:W-:Y:S01]  /*1fd0*/  @!P0 FFMA R10, R2, 1.84467440737095516160e+19, RZ ;  /* 0x5f800000020a8823 */ /* 0x000fe200000000ff */
[----:B------:R-:W-:Y:S02]  /*1fe0*/  @!P1 FFMA R11, R3, 1.84467440737095516160e+19, RZ ;  /* 0x5f800000030b9823 */ /* 0x000fe400000000ff */
[----:B------:R-:W-:-:S07]  /*1ff0*/  @!P1 IADD3 R8, PT, PT, R8, 0x40, RZ ;  /* 0x0000004008089810 */ /* 0x000fce0007ffe0ff */
.L_x_31:
[----:B------:R-:W-:Y:S01]  /*2000*/  LEA R2, R9, 0xc0800000, 0x17 ;  /* 0xc080000009027811 */ /* 0x000fe200078eb8ff */
[----:B------:R-:W-:Y:S03]  /*2010*/  BSSY.RECONVERGENT B3, `(.L_x_36) ;  /* 0x0000036000037945 */ /* 0x000fe60003800200 */
[----:B------:R-:W-:Y:S02]  /*2020*/  IADD3 R12, PT, PT, -R2, R11, RZ ;  /* 0x0000000b020c7210 */ /* 0x000fe40007ffe1ff */
[----:B------:R-:W-:Y:S02]  /*2030*/  IADD3 R11, PT, PT, R14, -0x7f, RZ ;  /* 0xffffff810e0b7810 */ /* 0x000fe40007ffe0ff */
[----:B------:R-:W0:Y:S01]  /*2040*/  MUFU.RCP R13, R12 ;  /* 0x0000000c000d7308 */ /* 0x000e220000001000 */
[----:B------:R-:W-:Y:S02]  /*2050*/  FADD.FTZ R15, -R12, -RZ ;  /* 0x800000ff0c0f7221 */ /* 0x000fe40000010100 */
[C---:B------:R-:W-:Y:S01]  /*2060*/  IMAD R2, R11.reuse, -0x800000, R10 ;  /* 0xff8000000b027824 */ /* 0x040fe200078e020a */
[----:B------:R-:W-:-:S04]  /*2070*/  IADD3 R11, PT, PT, R11, 0x7f, -R9 ;  /* 0x0000007f0b0b7810 */ /* 0x000fc80007ffe809 */
[----:B------:R-:W-:Y:S01]  /*2080*/  IADD3 R11, PT, PT, R11, R8, RZ ;  /* 0x000000080b0b7210 */ /* 0x000fe20007ffe0ff */
[----:B0-----:R-:W-:-:S04]  /*2090*/  FFMA R14, R13, R15, 1 ;  /* 0x3f8000000d0e7423 */ /* 0x001fc8000000000f */
[----:B------:R-:W-:-:S04]  /*20a0*/  FFMA R21, R13, R14, R13 ;  /* 0x0000000e0d157223 */ /* 0x000fc8000000000d */
[----:B------:R-:W-:-:S04]  /*20b0*/  FFMA R10, R2, R21, RZ ;  /* 0x00000015020a7223 */ /* 0x000fc800000000ff */
[----:B------:R-:W-:-:S04]  /*20c0*/  FFMA R13, R15, R10, R2 ;  /* 0x0000000a0f0d7223 */ /* 0x000fc80000000002 */
[----:B------:R-:W-:-:S04]  /*20d0*/  FFMA R14, R21, R13, R10 ;  /* 0x0000000d150e7223 */ /* 0x000fc8000000000a */
[----:B------:R-:W-:-:S04]  /*20e0*/  FFMA R15, R15, R14, R2 ;  /* 0x0000000e0f0f7223 */ /* 0x000fc80000000002 */
[----:B------:R-:W-:-:S05]  /*20f0*/  FFMA R2, R21, R15, R14 ;  /* 0x0000000f15027223 */ /* 0x000fca000000000e */
[----:B------:R-:W-:-:S04]  /*2100*/  SHF.R.U32.HI R9, RZ, 0x17, R2 ;  /* 0x00000017ff097819 */ /* 0x000fc80000011602 */
[----:B------:R-:W-:-:S04]  /*2110*/  LOP3.LUT R9, R9, 0xff, RZ, 0xc0, !PT ;  /* 0x000000ff09097812 */ /* 0x000fc800078ec0ff */
[----:B------:R-:W-:-:S05]  /*2120*/  IADD3 R12, PT, PT, R9, R11, RZ ;  /* 0x0000000b090c7210 */ /* 0x000fca0007ffe0ff */
[----:B------:R-:W-:-:S05]  /*2130*/  VIADD R8, R12, 0xffffffff ;  /* 0xffffffff0c087836 */ /* 0x000fca0000000000 */
[----:B------:R-:W-:-:S13]  /*2140*/  ISETP.GE.U32.AND P0, PT, R8, 0xfe, PT ;  /* 0x000000fe0800780c */ /* 0x000fda0003f06070 */
[----:B------:R-:W-:Y:S05]  /*2150*/  @!P0 BRA `(.L_x_37) ;  /* 0x0000000000808947 */ /* 0x000fea0003800000 */
[----:B------:R-:W-:-:S13]  /*2160*/  ISETP.GT.AND P0, PT, R12, 0xfe, PT ;  /* 0x000000fe0c00780c */ /* 0x000fda0003f04270 */
[----:B------:R-:W-:Y:S05]  /*2170*/  @P0 BRA `(.L_x_38) ;  /* 0x00000000006c0947 */ /* 0x000fea0003800000 */
[----:B------:R-:W-:-:S13]  /*2180*/  ISETP.GE.AND P0, PT, R12, 0x1, PT ;  /* 0x000000010c00780c */ /* 0x000fda0003f06270 */
[----:B------:R-:W-:Y:S05]  /*2190*/  @P0 BRA `(.L_x_39) ;  /* 0x0000000000740947 */ /* 0x000fea0003800000 */
[----:B------:R-:W-:Y:S02]  /*21a0*/  ISETP.GE.AND P0, PT, R12, -0x18, PT ;  /* 0xffffffe80c00780c */ /* 0x000fe40003f06270 */
[----:B------:R-:W-:-:S11]  /*21b0*/  LOP3.LUT R2, R2, 0x80000000, RZ, 0xc0, !PT ;  /* 0x8000000002027812 */ /* 0x000fd600078ec0ff */
[----:B------:R-:W-:Y:S05]  /*21c0*/  @!P0 BRA `(.L_x_39) ;  /* 0x0000000000688947 */ /* 0x000fea0003800000 */
[CCC-:B------:R-:W-:Y:S01]  /*21d0*/  FFMA.RZ R8, R21.reuse, R15.reuse, R14.reuse ;  /* 0x0000000f15087223 */ /* 0x1c0fe2000000c00e */
[C---:B------:R-:W-:Y:S01]  /*21e0*/  IADD3 R11, PT, PT, R12.reuse, 0x20, RZ ;  /* 0x000000200c0b7810 */ /* 0x040fe20007ffe0ff */
[CCC-:B------:R-:W-:Y:S01]  /*21f0*/  FFMA.RM R9, R21.reuse, R15.reuse, R14.reuse ;  /* 0x0000000f15097223 */ /* 0x1c0fe2000000400e */
[----:B------:R-:W-:Y:S02]  /*2200*/  ISETP.NE.AND P3, PT, R12, RZ, PT ;  /* 0x000000ff0c00720c */ /* 0x000fe40003f65270 */
[----:B------:R-:W-:Y:S01]  /*2210*/  LOP3.LUT R10, R8, 0x7fffff, RZ, 0xc0, !PT ;  /* 0x007fffff080a7812 */ /* 0x000fe200078ec0ff */
[----:B------:R-:W-:Y:S01]  /*2220*/  FFMA.RP R8, R21, R15, R14 ;  /* 0x0000000f15087223 */ /* 0x000fe2000000800e */
[----:B------:R-:W-:Y:S02]  /*2230*/  ISETP.NE.AND P1, PT, R12, RZ, PT ;  /* 0x000000ff0c00720c */ /* 0x000fe40003f25270 */
[----:B------:R-:W-:Y:S02]  /*2240*/  LOP3.LUT R10, R10, 0x800000, RZ, 0xfc, !PT ;  /* 0x008000000a0a7812 */ /* 0x000fe400078efcff */
[----:B------:R-:W-:-:S02]  /*2250*/  IADD3 R12, PT, PT, -R12, RZ, RZ ;  /* 0x000000ff0c0c7210 */ /* 0x000fc40007ffe1ff */
[----:B------:R-:W-:Y:S02]  /*2260*/  SHF.L.U32 R11, R10, R11, RZ ;  /* 0x0000000b0a0b7219 */ /* 0x000fe400000006ff */
[----:B------:R-:W-:Y:S02]  /*2270*/  FSETP.NEU.FTZ.AND P0, PT, R8, R9, PT ;  /* 0x000000090800720b */ /* 0x000fe40003f1d000 */
[----:B------:R-:W-:Y:S02]  /*2280*/  SEL R9, R12, RZ, P3 ;  /* 0x000000ff0c097207 */ /* 0x000fe40001800000 */
[----:B------:R-:W-:Y:S02]  /*2290*/  ISETP.NE.AND P1, PT, R11, RZ, P1 ;  /* 0x000000ff0b00720c */ /* 0x000fe40000f25270 */
[----:B------:R-:W-:Y:S02]  /*22a0*/  SHF.R.U32.HI R9, RZ, R9, R10 ;  /* 0x00000009ff097219 */ /* 0x000fe4000001160a */
[----:B------:R-:W-:-:S02]  /*22b0*/  PLOP3.LUT P0, PT, P0, P1, PT, 0xf8, 0x8f ;  /* 0x00000000008f781c */ /* 0x000fc40000703f70 */
[----:B------:R-:W-:Y:S02]  /*22c0*/  SHF.R.U32.HI R11, RZ, 0x1, R9 ;  /* 0x00000001ff0b7819 */ /* 0x000fe40000011609 */
[----:B------:R-:W-:-:S04]  /*22d0*/  SEL R8, RZ, 0x1, !P0 ;  /* 0x00000001ff087807 */ /* 0x000fc80004000000 */
[----:B------:R-:W-:-:S04]  /*22e0*/  LOP3.LUT R8, R8, 0x1, R11, 0xf8, !PT ;  /* 0x0000000108087812 */ /* 0x000fc800078ef80b */
[----:B------:R-:W-:-:S04]  /*22f0*/  LOP3.LUT R8, R8, R9, RZ, 0xc0, !PT ;  /* 0x0000000908087212 */ /* 0x000fc800078ec0ff */
[----:B------:R-:W-:-:S04]  /*2300*/  IADD3 R11, PT, PT, R11, R8, RZ ;  /* 0x000000080b0b7210 */ /* 0x000fc80007ffe0ff */
[----:B------:R-:W-:Y:S01]  /*2310*/  LOP3.LUT R2, R11, R2, RZ, 0xfc, !PT ;  /* 0x000000020b027212 */ /* 0x000fe200078efcff */
[----:B------:R-:W-:Y:S06]  /*2320*/  BRA `(.L_x_39) ;  /* 0x0000000000107947 */ /* 0x000fec0003800000 */
.L_x_38:
[----:B------:R-:W-:-:S04]  /*2330*/  LOP3.LUT R2, R2, 0x80000000, RZ, 0xc0, !PT ;  /* 0x8000000002027812 */ /* 0x000fc800078ec0ff */
[----:B------:R-:W-:Y:S01]  /*2340*/  LOP3.LUT R2, R2, 0x7f800000, RZ, 0xfc, !PT ;  /* 0x7f80000002027812 */ /* 0x000fe200078efcff */
[----:B------:R-:W-:Y:S06]  /*2350*/  BRA `(.L_x_39) ;  /* 0x0000000000047947 */ /* 0x000fec0003800000 */
.L_x_37:
[----:B------:R-:W-:-:S07]  /*2360*/  LEA R2, R11, R2, 0x17 ;  /* 0x000000020b027211 */ /* 0x000fce00078eb8ff */
.L_x_39:
[----:B------:R-:W-:Y:S05]  /*2370*/  BSYNC.RECONVERGENT B3 ;  /* 0x0000000000037941 */ /* 0x000fea0003800200 */
.L_x_36:
[----:B------:R-:W-:Y:S05]  /*2380*/  BRA `(.L_x_40) ;  /* 0x0000000000207947 */ /* 0x000fea0003800000 */
.L_x_35:
[----:B------:R-:W-:-:S04]  /*2390*/  LOP3.LUT R2, R11, 0x80000000, R10, 0x48, !PT ;  /* 0x800000000b027812 */ /* 0x000fc800078e480a */
[----:B------:R-:W-:Y:S01]  /*23a0*/  LOP3.LUT R2, R2, 0x7f800000, RZ, 0xfc, !PT ;  /* 0x7f80000002027812 */ /* 0x000fe200078efcff */
[----:B------:R-:W-:Y:S06]  /*23b0*/  BRA `(.L_x_40) ;  /* 0x0000000000147947 */ /* 0x000fec0003800000 */
.L_x_34:
[----:B------:R-:W-:Y:S01]  /*23c0*/  LOP3.LUT R2, R11, 0x80000000, R10, 0x48, !PT ;  /* 0x800000000b027812 */ /* 0x000fe200078e480a */
[----:B------:R-:W-:Y:S06]  /*23d0*/  BRA `(.L_x_40) ;  /* 0x00000000000c7947 */ /* 0x000fec0003800000 */
.L_x_33:
[----:B------:R-:W0:Y:S01]  /*23e0*/  MUFU.RSQ R2, -QNAN ;  /* 0xffc0000000027908 */ /* 0x000e220000001400 */
[----:B------:R-:W-:Y:S05]  /*23f0*/  BRA `(.L_x_40) ;  /* 0x0000000000047947 */ /* 0x000fea0003800000 */
.L_x_32:
[----:B------:R-:W-:-:S07]  /*2400*/  FADD.FTZ R2, R2, R3 ;  /* 0x0000000302027221 */ /* 0x000fce0000010000 */
.L_x_40:
[----:B------:R-:W-:Y:S05]  /*2410*/  BSYNC.RECONVERGENT B2 ;  /* 0x0000000000027941 */ /* 0x000fea0003800200 */
.L_x_30:
[----:B------:R-:W-:Y:S01]  /*2420*/  HFMA2 R9, -RZ, RZ, 0, 0 ;  /* 0x00000000ff097431 */ /* 0x000fe200000001ff */
[----:B------:R-:W-:-:S04]  /*2430*/  MOV R8, R6 ;  /* 0x0000000600087202 */ /* 0x000fc80000000f00 */
[----:B0-----:R-:W-:Y:S05]  /*2440*/  RET.REL.NODEC R8 `(attention_kernel_f32) ;  /* 0xffffffd808ec7950 */ /* 0x001fea0003c3ffff */
.L_x_41:
[----:B------:R-:W-:-:S00]  /*2450*/  BRA `(.L_x_41) ;  /* 0xfffffffc00fc7947 */ /* 0x000fc0000383ffff */
[----:B------:R-:W-:-:S00]  /*2460*/  NOP ;  /* 0x0000000000007918 */ /* 0x000fc00000000000 */
        /* <DEDUP_REMOVED lines=9> */
.L_x_84:


//--------------------- .text.paged_attention_v1_kernel_f32 --------------------------
	.section	.text.paged_attention_v1_kernel_f32,"ax",@progbits
	.align	128
        .global         paged_attention_v1_kernel_f32
        .type           paged_attention_v1_kernel_f32,@function
        .size           paged_attention_v1_kernel_f32,(.L_x_85 - paged_attention_v1_kernel_f32)
        .other          paged_attention_v1_kernel_f32,@"STO_CUDA_ENTRY STV_DEFAULT"
paged_attention_v1_kernel_f32:
.text.paged_attention_v1_kernel_f32:
[----:B------:R-:W-:Y:S01]  /*0000*/  LDC R1, c[0x0][0x37c] ;  /* 0x0000df00ff017b82 */ /* 0x000fe20000000800 */
[----:B------:R-:W0:Y:S07]  /*0010*/  S2R R0, SR_CTAID.X ;  /* 0x0000000000007919 */ /* 0x000e2e0000002500 */
[----:B------:R-:W1:Y:S01]  /*0020*/  S2UR UR4, SR_CTAID.Y ;  /* 0x00000000000479c3 */ /* 0x000e620000002600 */
[----:B------:R-:W0:Y:S07]  /*0030*/  LDCU UR5, c[0x0][0x3b4] ;  /* 0x00007680ff0577ac */ /* 0x000e2e0008000800 */
[----:B------:R-:W1:Y:S02]  /*0040*/  LDC R3, c[0x0][0x3b8] ;  /* 0x0000ee00ff037b82 */ /* 0x000e640000000800 */
[----:B-1----:R-:W-:-:S04]  /*0050*/  ISETP.LE.AND P0, PT, R3, UR4, PT ;  /* 0x0000000403007c0c */ /* 0x002fc8000bf03270 */
[----:B0-----:R-:W-:-:S13]  /*0060*/  ISETP.GE.OR P0, PT, R0, UR5, P0 ;  /* 0x0000000500007c0c */ /* 0x001fda0008706670 */
[----:B------:R-:W-:Y:S05]  /*0070*/  @P0 EXIT ;  /* 0x000000000000094d */ /* 0x000fea0003800000 */
[----:B------:R-:W0:Y:S01]  /*0080*/  LDC.64 R4, c[0x0][0x3a8] ;  /* 0x0000ea00ff047b82 */ /* 0x000e220000000a00 */
[----:B------:R-:W1:Y:S01]  /*0090*/  LDCU.64 UR8, c[0x0][0x358] ;  /* 0x00006b00ff0877ac */ /* 0x000e620008000a00 */
[----:B0-----:R-:W-:-:S05]  /*00a0*/  IMAD.WIDE.U32 R4, R0, 0x4, R4 ;  /* 0x0000000400047825 */ /* 0x001fca00078e0004 */
[----:B-1----:R-:W2:Y:S02]  /*00b0*/  LDG.E.CONSTANT R21, desc[UR8][R4.64] ;  /* 0x0000000804157981 */ /* 0x002ea4000c1e9900 */
[----:B--2---:R-:W-:-:S13]  /*00c0*/  ISETP.NE.AND P0, PT, R21, RZ, PT ;  /* 0x000000ff1500720c */ /* 0x004fda0003f05270 */
[----:B------:R-:W-:Y:S05]  /*00d0*/  @!P0 EXIT ;  /* 0x000000000000894d */ /* 0x000fea0003800000 */
[-C--:B------:R-:W-:Y:S01]  /*00e0*/  IABS R9, R3.reuse ;  /* 0x0000000300097213 */ /* 0x080fe20000000000 */
[----:B------:R-:W0:Y:S01]  /*00f0*/  LDC R2, c[0x0][0x3bc] ;  /* 0x0000ef00ff027b82 */ /* 0x000e220000000800 */
[----:B------:R-:W1:Y:S01]  /*0100*/  S2R R16, SR_TID.X ;  /* 0x0000000000107919 */ /* 0x000e620000002100 */
[----:B------:R-:W-:Y:S01]  /*0110*/  IMAD R19, R0, R3, UR4 ;  /* 0x0000000400137e24 */ /* 0x000fe2000f8e0203 */
[----:B------:R-:W2:Y:S01]  /*0120*/  I2F.RP R6, R9 ;  /* 0x0000000900067306 */ /* 0x000ea20000209400 */
[----:B------:R-:W-:Y:S01]  /*0130*/  BSSY.RECONVERGENT B0, `(.L_x_42) ;  /* 0x0000024000007945 */ /* 0x000fe20003800200 */
[----:B------:R-:W3:Y:S06]  /*0140*/  S2R R15, SR_CgaCtaId ;  /* 0x00000000000f7919 */ /* 0x000eec0000008800 */
[----:B--2---:R-:W2:Y:S01]  /*0150*/  MUFU.RCP R6, R6 ;  /* 0x0000000600067308 */ /* 0x004ea20000001000 */
[----:B0-----:R-:W-:Y:S01]  /*0160*/  IMAD R2, R2, UR4, RZ ;  /* 0x0000000402027c24 */ /* 0x001fe2000f8e02ff */
[----:B--2---:R-:W-:-:S02]  /*0170*/  IADD3 R4, PT, PT, R6, 0xffffffe, RZ ;  /* 0x0ffffffe06047810 */ /* 0x004fc40007ffe0ff */
[----:B------:R-:W1:Y:S04]  /*0180*/  LDC R6, c[0x0][0x3c0] ;  /* 0x0000f000ff067b82 */ /* 0x000e680000000800 */
[----:B------:R0:W2:Y:S02]  /*0190*/  F2I.FTZ.U32.TRUNC.NTZ R5, R4 ;  /* 0x0000000400057305 */ /* 0x0000a4000021f000 */
[----:B0-----:R-:W-:Y:S02]  /*01a0*/  HFMA2 R4, -RZ, RZ, 0, 0 ;  /* 0x00000000ff047431 */ /* 0x001fe400000001ff */
[----:B--2---:R-:W-:-:S04]  /*01b0*/  IMAD.MOV R8, RZ, RZ, -R5 ;  /* 0x000000ffff087224 */ /* 0x004fc800078e0a05 */
[----:B------:R-:W-:Y:S01]  /*01c0*/  IMAD R7, R8, R9, RZ ;  /* 0x0000000908077224 */ /* 0x000fe200078e02ff */
[----:B------:R-:W-:Y:S02]  /*01d0*/  IABS R8, R2 ;  /* 0x0000000200087213 */ /* 0x000fe40000000000 */
[----:B-1----:R-:W-:Y:S01]  /*01e0*/  ISETP.GE.AND P3, PT, R16, R6, PT ;  /* 0x000000061000720c */ /* 0x002fe20003f66270 */
[----:B------:R-:W-:Y:S01]  /*01f0*/  IMAD.HI.U32 R5, R5, R7, R4 ;  /* 0x0000000705057227 */ /* 0x000fe200078e0004 */
[----:B------:R-:W-:-:S04]  /*0200*/  LOP3.LUT R2, R2, R3, RZ, 0x3c, !PT ;  /* 0x0000000302027212 */ /* 0x000fc800078e3cff */
[----:B------:R-:W-:Y:S01]  /*0210*/  ISETP.GE.AND P2, PT, R2, RZ, PT ;  /* 0x000000ff0200720c */ /* 0x000fe20003f46270 */
[----:B------:R-:W-:-:S04]  /*0220*/  IMAD.HI.U32 R7, R5, R8, RZ ;  /* 0x0000000805077227 */ /* 0x000fc800078e00ff */
[----:B------:R-:W-:-:S04]  /*0230*/  IMAD.MOV R4, RZ, RZ, -R7 ;  /* 0x000000ffff047224 */ /* 0x000fc800078e0a07 */
[----:B------:R-:W-:-:S05]  /*0240*/  IMAD R4, R9, R4, R8 ;  /* 0x0000000409047224 */ /* 0x000fca00078e0208 */
[----:B------:R-:W-:-:S13]  /*0250*/  ISETP.GT.U32.AND P1, PT, R9, R4, PT ;  /* 0x000000040900720c */ /* 0x000fda0003f24070 */
[----:B------:R-:W-:-:S04]  /*0260*/  @!P1 IADD3 R4, PT, PT, R4, -R9, RZ ;  /* 0x8000000904049210 */ /* 0x000fc80007ffe0ff */
[----:B------:R-:W-:Y:S01]  /*0270*/  ISETP.GE.U32.AND P0, PT, R4, R9, PT ;  /* 0x000000090400720c */ /* 0x000fe20003f06070 */
[----:B---3--:R-:W-:-:S12]  /*0280*/  @P3 BRA `(.L_x_43) ;  /* 0x0000000000383947 */ /* 0x008fd80003800000 */
[----:B------:R-:W0:Y:S01]  /*0290*/  S2R R9, SR_CgaCtaId ;  /* 0x0000000000097919 */ /* 0x000e220000008800 */
[----:B------:R-:W1:Y:S01]  /*02a0*/  LDC R10, c[0x0][0x360] ;  /* 0x0000d800ff0a7b82 */ /* 0x000e620000000800 */
[----:B------:R-:W-:Y:S01]  /*02b0*/  MOV R2, 0x400 ;  /* 0x0000040000027802 */ /* 0x000fe20000000f00 */
[----:B------:R-:W-:-:S06]  /*02c0*/  IMAD.MOV.U32 R11, RZ, RZ, R16 ;  /* 0x000000ffff0b7224 */ /* 0x000fcc00078e0010 */
[----:B------:R-:W2:Y:S01]  /*02d0*/  LDC.64 R4, c[0x0][0x388] ;  /* 0x0000e200ff047b82 */ /* 0x000ea20000000a00 */
[----:B0-----:R-:W-:-:S07]  /*02e0*/  LEA R2, R9, R2, 0x18 ;  /* 0x0000000209027211 */ /* 0x001fce00078ec0ff */
.L_x_44:
[----:B------:R-:W-:-:S04]  /*02f0*/  IMAD R9, R19, R6, R11 ;  /* 0x0000000613097224 */ /* 0x000fc800078e020b */
[----:B0-2---:R-:W-:-:S06]  /*0300*/  IMAD.WIDE R8, R9, 0x4, R4 ;  /* 0x0000000409087825 */ /* 0x005fcc00078e0204 */
[----:B------:R-:W2:Y:S01]  /*0310*/  LDG.E.CONSTANT R8, desc[UR8][R8.64] ;  /* 0x0000000808087981 */ /* 0x000ea2000c1e9900 */
[----:B------:R-:W-:Y:S01]  /*0320*/  LEA R13, R11, R2, 0x2 ;  /* 0x000000020b0d7211 */ /* 0x000fe200078e10ff */
[----:B-1----:R-:W-:-:S05]  /*0330*/  IMAD.IADD R11, R10, 0x1, R11 ;  /* 0x000000010a0b7824 */ /* 0x002fca00078e020b */
[----:B------:R-:W-:Y:S01]  /*0340*/  ISETP.GE.AND P3, PT, R11, R6, PT ;  /* 0x000000060b00720c */ /* 0x000fe20003f66270 */
[----:B--2---:R0:W-:-:S12]  /*0350*/  STS [R13], R8 ;  /* 0x000000080d007388 */ /* 0x0041d80000000800 */
[----:B------:R-:W-:Y:S05]  /*0360*/  @!P3 BRA `(.L_x_44) ;  /* 0xfffffffc00e0b947 */ /* 0x000fea000383ffff */
.L_x_43:
[----:B------:R-:W-:Y:S05]  /*0370*/  BSYNC.RECONVERGENT B0 ;  /* 0x0000000000007941 */ /* 0x000fea0003800200 */
.L_x_42:
[----:B------:R-:W-:Y:S01]  /*0380*/  @!P1 IADD3 R7, PT, PT, R7, 0x1, RZ ;  /* 0x0000000107079810 */ /* 0x000fe20007ffe0ff */
[----:B------:R-:W-:Y:S01]  /*0390*/  BAR.SYNC.DEFER_BLOCKING 0x0 ;  /* 0x0000000000007b1d */ /* 0x000fe20000010000 */
[----:B------:R-:W-:Y:S02]  /*03a0*/  ISETP.NE.AND P1, PT, R3, RZ, PT ;  /* 0x000000ff0300720c */ /* 0x000fe40003f25270 */
[----:B------:R-:W-:Y:S01]  /*03b0*/  MOV R4, 0x400 ;  /* 0x0000040000047802 */ /* 0x000fe20000000f00 */
[----:B------:R-:W-:Y:S01]  /*03c0*/  @P0 VIADD R7, R7, 0x1 ;  /* 0x0000000107070836 */ /* 0x000fe20000000000 */
[----:B------:R-:W-:Y:S01]  /*03d0*/  ISETP.GE.AND P0, PT, R16, R21, PT ;  /* 0x000000151000720c */ /* 0x000fe20003f06270 */
[----:B------:R-:W-:Y:S01]  /*03e0*/  BSSY.RECONVERGENT B0, `(.L_x_45) ;  /* 0x00000e1000007945 */ /* 0x000fe20003800200 */
[----:B------:R-:W-:Y:S02]  /*03f0*/  LEA R17, R15, R4, 0x18 ;  /* 0x000000040f117211 */ /* 0x000fe400078ec0ff */
[----:B------:R-:W-:-:S02]  /*0400*/  MOV R2, R7 ;  /* 0x0000000700027202 */ /* 0x000fc40000000f00 */
[----:B------:R-:W-:Y:S01]  /*0410*/  MOV R15, 0xff7fffff ;  /* 0xff7fffff000f7802 */ /* 0x000fe20000000f00 */
[----:B------:R-:W-:Y:S02]  /*0420*/  IMAD R17, R6, 0x4, R17 ;  /* 0x0000000406117824 */ /* 0x000fe400078e0211 */
[----:B------:R-:W-:Y:S01]  /*0430*/  @!P2 IMAD.MOV R2, RZ, RZ, -R2 ;  /* 0x000000ffff02a224 */ /* 0x000fe200078e0a02 */
[----:B------:R-:W-:-:S03]  /*0440*/  @!P1 LOP3.LUT R2, RZ, R3, RZ, 0x33, !PT ;  /* 0x00000003ff029212 */ /* 0x000fc600078e33ff */
[----:B------:R-:W-:Y:S05]  /*0450*/  @P0 BRA `(.L_x_46) ;  /* 0x0000000c00640947 */ /* 0x000fea0003800000 */
[----:B------:R-:W1:Y:S01]  /*0460*/  LDC R3, c[0x0][0x360] ;  /* 0x0000d800ff037b82 */ /* 0x000e620000000800 */
[----:B------:R-:W-:-:S13]  /*0470*/  ISETP.GE.AND P0, PT, R6, 0x1, PT ;  /* 0x000000010600780c */ /* 0x000fda0003f06270 */
[----:B------:R-:W-:Y:S05]  /*0480*/  @!P0 BRA `(.L_x_47) ;  /* 0x0000000c00308947 */ /* 0x000fea0003800000 */
[C---:B------:R-:W-:Y:S01]  /*0490*/  LOP3.LUT R14, R6.reuse, 0xf, RZ, 0xc0, !PT ;  /* 0x0000000f060e7812 */ /* 0x040fe200078ec0ff */
[----:B------:R-:W-:Y:S01]  /*04a0*/  IMAD.MOV.U32 R4, RZ, RZ, R16 ;  /* 0x000000ffff047224 */ /* 0x000fe200078e0010 */
[C---:B0-----:R-:W-:Y:S02]  /*04b0*/  LOP3.LUT R13, R6.reuse, 0x7, RZ, 0xc0, !PT ;  /* 0x00000007060d7812 */ /* 0x041fe400078ec0ff */
[C---:B------:R-:W-:Y:S02]  /*04c0*/  LOP3.LUT R12, R6.reuse, 0x7ffffff0, RZ, 0xc0, !PT ;  /* 0x7ffffff0060c7812 */ /* 0x040fe400078ec0ff */
[----:B------:R-:W-:Y:S02]  /*04d0*/  LOP3.LUT R5, R6, 0x3, RZ, 0xc0, !PT ;  /* 0x0000000306057812 */ /* 0x000fe400078ec0ff */
[----:B------:R-:W-:-:S07]  /*04e0*/  MOV R15, 0xff7fffff ;  /* 0xff7fffff000f7802 */ /* 0x000fce0000000f00 */
.L_x_53:
[----:B0-----:R-:W0:Y:S01]  /*04f0*/  LDC.64 R6, c[0x0][0x3c0] ;  /* 0x0000f000ff067b82 */ /* 0x001e220000000a00 */
[----:B------:R-:W-:Y:S01]  /*0500*/  IABS R20, R4 ;  /* 0x0000000400147213 */ /* 0x000fe20000000000 */
[----:B------:R-:W2:Y:S01]  /*0510*/  LDCU UR4, c[0x0][0x3c8] ;  /* 0x00007900ff0477ac */ /* 0x000ea20008000800 */
[----:B0-----:R-:W-:-:S04]  /*0520*/  IABS R10, R7 ;  /* 0x00000007000a7213 */ /* 0x001fc80000000000 */
[----:B------:R-:W0:Y:S08]  /*0530*/  I2F.RP R11, R10 ;  /* 0x0000000a000b7306 */ /* 0x000e300000209400 */
[----:B0-----:R-:W0:Y:S02]  /*0540*/  MUFU.RCP R11, R11 ;  /* 0x0000000b000b7308 */ /* 0x001e240000001000 */
[----:B0-----:R-:W-:-:S06]  /*0550*/  IADD3 R8, PT, PT, R11, 0xffffffe, RZ ;  /* 0x0ffffffe0b087810 */ /* 0x001fcc0007ffe0ff */
[----:B------:R0:W3:Y:S02]  /*0560*/  F2I.FTZ.U32.TRUNC.NTZ R9, R8 ;  /* 0x0000000800097305 */ /* 0x0000e4000021f000 */
[----:B0-----:R-:W-:Y:S02]  /*0570*/  HFMA2 R8, -RZ, RZ, 0, 0 ;  /* 0x00000000ff087431 */ /* 0x001fe400000001ff */
[----:B---3--:R-:W-:-:S04]  /*0580*/  IMAD.MOV R23, RZ, RZ, -R9 ;  /* 0x000000ffff177224 */ /* 0x008fc800078e0a09 */
[----:B------:R-:W-:-:S04]  /*0590*/  IMAD R23, R23, R10, RZ ;  /* 0x0000000a17177224 */ /* 0x000fc800078e02ff */
[----:B------:R-:W-:Y:S01]  /*05a0*/  IMAD.HI.U32 R9, R9, R23, R8 ;  /* 0x0000001709097227 */ /* 0x000fe200078e0008 */
[----:B------:R-:W-:-:S04]  /*05b0*/  LOP3.LUT R8, R4, R7, RZ, 0x3c, !PT ;  /* 0x0000000704087212 */ /* 0x000fc800078e3cff */
[----:B------:R-:W-:Y:S01]  /*05c0*/  ISETP.GE.AND P2, PT, R8, RZ, PT ;  /* 0x000000ff0800720c */ /* 0x000fe20003f46270 */
[----:B------:R-:W-:-:S04]  /*05d0*/  IMAD.HI.U32 R18, R9, R20, RZ ;  /* 0x0000001409127227 */ /* 0x000fc800078e00ff */
[----:B------:R-:W-:-:S04]  /*05e0*/  IMAD.MOV R9, RZ, RZ, -R18 ;  /* 0x000000ffff097224 */ /* 0x000fc800078e0a12 */
[----:B------:R-:W-:-:S05]  /*05f0*/  IMAD R9, R10, R9, R20 ;  /* 0x000000090a097224 */ /* 0x000fca00078e0214 */
[----:B------:R-:W-:-:S13]  /*0600*/  ISETP.GT.U32.AND P1, PT, R10, R9, PT ;  /* 0x000000090a00720c */ /* 0x000fda0003f24070 */
[-C--:B------:R-:W-:Y:S01]  /*0610*/  @!P1 IADD3 R9, PT, PT, R9, -R10.reuse, RZ ;  /* 0x8000000a09099210 */ /* 0x080fe20007ffe0ff */
[----:B------:R-:W-:Y:S01]  /*0620*/  @!P1 VIADD R18, R18, 0x1 ;  /* 0x0000000112129836 */ /* 0x000fe20000000000 */
[----:B------:R-:W-:Y:S02]  /*0630*/  ISETP.NE.AND P1, PT, R7, RZ, PT ;  /* 0x000000ff0700720c */ /* 0x000fe40003f25270 */
[----:B------:R-:W-:Y:S02]  /*0640*/  ISETP.GE.U32.AND P0, PT, R9, R10, PT ;  /* 0x0000000a0900720c */ /* 0x000fe40003f06070 */
[----:B------:R-:W0:Y:S11]  /*0650*/  LDC.64 R8, c[0x0][0x3a0] ;  /* 0x0000e800ff087b82 */ /* 0x000e360000000a00 */
[----:B------:R-:W-:-:S05]  /*0660*/  @P0 IADD3 R18, PT, PT, R18, 0x1, RZ ;  /* 0x0000000112120810 */ /* 0x000fca0007ffe0ff */
[----:B------:R-:W-:Y:S01]  /*0670*/  @!P2 IMAD.MOV R18, RZ, RZ, -R18 ;  /* 0x000000ffff12a224 */ /* 0x000fe200078e0a12 */
[----:B------:R-:W-:-:S05]  /*0680*/  @!P1 LOP3.LUT R18, RZ, R7, RZ, 0x33, !PT ;  /* 0x00000007ff129212 */ /* 0x000fca00078e33ff */
[----:B--2---:R-:W-:Y:S01]  /*0690*/  IMAD R11, R0, UR4, R18 ;  /* 0x00000004000b7c24 */ /* 0x004fe2000f8e0212 */
[----:B------:R-:W2:Y:S03]  /*06a0*/  LDCU UR4, c[0x0][0x3bc] ;  /* 0x00007780ff0477ac */ /* 0x000ea60008000800 */
[----:B0-----:R-:W-:-:S06]  /*06b0*/  IMAD.WIDE R8, R11, 0x4, R8 ;  /* 0x000000040b087825 */ /* 0x001fcc00078e0208 */
[----:B------:R-:W2:Y:S01]  /*06c0*/  LDG.E.CONSTANT R9, desc[UR8][R8.64] ;  /* 0x0000000808097981 */ /* 0x000ea2000c1e9900 */
[----:B------:R-:W-:Y:S01]  /*06d0*/  ISETP.GE.U32.AND P0, PT, R6, 0x10, PT ;  /* 0x000000100600780c */ /* 0x000fe20003f06070 */
[----:B------:R-:W-:Y:S01]  /*06e0*/  IMAD.MOV.U32 R27, RZ, RZ, RZ ;  /* 0x000000ffff1b7224 */ /* 0x000fe200078e00ff */
[----:B------:R-:W-:Y:S02]  /*06f0*/  IADD3 R18, PT, PT, -R18, RZ, RZ ;  /* 0x000000ff12127210 */ /* 0x000fe40007ffe1ff */
[----:B------:R-:W-:-:S03]  /*0700*/  MOV R20, RZ ;  /* 0x000000ff00147202 */ /* 0x000fc60000000f00 */
[----:B------:R-:W-:Y:S02]  /*0710*/  IMAD R18, R7, R18, R4 ;  /* 0x0000001207127224 */ /* 0x000fe400078e0204 */
[----:B--2---:R-:W-:-:S04]  /*0720*/  IMAD R23, R9, UR4, R2 ;  /* 0x0000000409177c24 */ /* 0x004fc8000f8e0202 */
[----:B------:R-:W-:Y:S05]  /*0730*/  @!P0 BRA `(.L_x_48) ;  /* 0x0000000400048947 */ /* 0x000fea0003800000 */
[----:B------:R-:W0:Y:S01]  /*0740*/  S2R R9, SR_CgaCtaId ;  /* 0x0000000000097919 */ /* 0x000e220000008800 */
[----:B------:R-:W-:Y:S01]  /*0750*/  MOV R20, 0x400 ;  /* 0x0000040000147802 */ /* 0x000fe20000000f00 */
[----:B------:R-:W-:Y:S01]  /*0760*/  IMAD.MOV.U32 R27, RZ, RZ, RZ ;  /* 0x000000ffff1b7224 */ /* 0x000fe200078e00ff */
[----:B------:R-:W-:Y:S02]  /*0770*/  MOV R25, RZ ;  /* 0x000000ff00197202 */ /* 0x000fe40000000f00 */
[----:B0-----:R-:W-:-:S07]  /*0780*/  LEA R20, R9, R20, 0x18 ;  /* 0x0000001409147211 */ /* 0x001fce00078ec0ff */
.L_x_49:
[----:B------:R-:W0:Y:S01]  /*0790*/  LDC.64 R10, c[0x0][0x390] ;  /* 0x0000e400ff0a7b82 */ /* 0x000e220000000a00 */
[----:B------:R-:W-:-:S04]  /*07a0*/  IMAD R8, R23, R6, R25 ;  /* 0x0000000617087224 */ /* 0x000fc800078e0219 */
[----:B------:R-:W-:-:S04]  /*07b0*/  IMAD R9, R8, R7, R18 ;  /* 0x0000000708097224 */ /* 0x000fc800078e0212 */
[----:B0-----:R-:W-:-:S05]  /*07c0*/  IMAD.WIDE R10, R9, 0x4, R10 ;  /* 0x00000004090a7825 */ /* 0x001fca00078e020a */
[----:B------:R0:W2:Y:S01]  /*07d0*/  LDG.E.CONSTANT R26, desc[UR8][R10.64] ;  /* 0x000000080a1a7981 */ /* 0x0000a2000c1e9900 */
[----:B------:R-:W-:-:S05]  /*07e0*/  IMAD.WIDE R28, R7, 0x4, R10 ;  /* 0x00000004071c7825 */ /* 0x000fca00078e020a */
[----:B------:R-:W3:Y:S01]  /*07f0*/  LDG.E.CONSTANT R24, desc[UR8][R28.64] ;  /* 0x000000081c187981 */ /* 0x000ee2000c1e9900 */
[----:B------:R-:W-:-:S05]  /*0800*/  IMAD R22, R25, 0x4, R20 ;  /* 0x0000000419167824 */ /* 0x000fca00078e0214 */
[----:B0-----:R-:W2:Y:S02]  /*0810*/  LDS.128 R8, [R22] ;  /* 0x0000000016087984 */ /* 0x001ea40000000c00 */
[----:B--2---:R-:W-:Y:S01]  /*0820*/  FFMA R8, R8, R26, R27 ;  /* 0x0000001a08087223 */ /* 0x004fe2000000001b */
[----:B------:R-:W-:-:S04]  /*0830*/  IMAD.WIDE R26, R7, 0x4, R28 ;  /* 0x00000004071a7825 */ /* 0x000fc800078e021c */
[----:B---3--:R-:W-:Y:S01]  /*0840*/  FFMA R9, R9, R24, R8 ;  /* 0x0000001809097223 */ /* 0x008fe20000000008 */
[C---:B------:R-:W-:Y:S01]  /*0850*/  IMAD.WIDE R28, R7.reuse, 0x4, R26 ;  /* 0x00000004071c7825 */ /* 0x040fe200078e021a */
[----:B------:R-:W2:Y:S04]  /*0860*/  LDG.E.CONSTANT R8, desc[UR8][R26.64] ;  /* 0x000000081a087981 */ /* 0x000ea8000c1e9900 */
[----:B------:R0:W3:Y:S02]  /*0870*/  LDG.E.CONSTANT R26, desc[UR8][R28.64] ;  /* 0x000000081c1a7981 */ /* 0x0000e4000c1e9900 */
[----:B0-----:R-:W-:-:S05]  /*0880*/  IMAD.WIDE R28, R7, 0x4, R28 ;  /* 0x00000004071c7825 */ /* 0x001fca00078e021c */
[----:B------:R0:W4:Y:S02]  /*0890*/  LDG.E.CONSTANT R27, desc[UR8][R28.64] ;  /* 0x000000081c1b7981 */ /* 0x000124000c1e9900 */
[----:B0-----:R-:W-:-:S05]  /*08a0*/  IMAD.WIDE R28, R7, 0x4, R28 ;  /* 0x00000004071c7825 */ /* 0x001fca00078e021c */
[----:B------:R-:W5:Y:S01]  /*08b0*/  LDG.E.CONSTANT R24, desc[UR8][R28.64] ;  /* 0x000000081c187981 */ /* 0x000f62000c1e9900 */
[----:B--2---:R-:W-:-:S04]  /*08c0*/  FFMA R8, R10, R8, R9 ;  /* 0x000000080a087223 */ /* 0x004fc80000000009 */
[----:B---3--:R-:W-:Y:S02]  /*08d0*/  FFMA R26, R11, R26, R8 ;  /* 0x0000001a0b1a7223 */ /* 0x008fe40000000008 */
[----:B------:R-:W4:Y:S02]  /*08e0*/  LDS.128 R8, [R22+0x10] ;  /* 0x0000100016087984 */ /* 0x000f240000000c00 */
[----:B----4-:R-:W-:Y:S01]  /*08f0*/  FFMA R8, R8, R27, R26 ;  /* 0x0000001b08087223 */ /* 0x010fe2000000001a */
[----:B------:R-:W-:-:S04]  /*0900*/  IMAD.WIDE R26, R7, 0x4, R28 ;  /* 0x00000004071a7825 */ /* 0x000fc800078e021c */
[----:B-----5:R-:W-:Y:S02]  /*0910*/  FFMA R9, R9, R24, R8 ;  /* 0x0000001809097223 */ /* 0x020fe40000000008 */
[----:B------:R-:W2:Y:S01]  /*0920*/  LDG.E.CONSTANT R8, desc[UR8][R26.64] ;  /* 0x000000081a087981 */ /* 0x000ea2000c1e9900 */
[----:B------:R-:W-:-:S05]  /*0930*/  IMAD.WIDE R28, R7, 0x4, R26 ;  /* 0x00000004071c7825 */ /* 0x000fca00078e021a */
        /* <DEDUP_REMOVED lines=11> */
[----:B------:R0:W2:Y:S02]  /*09f0*/  LDG.E.CONSTANT R8, desc[UR8][R26.64] ;  /* 0x000000081a087981 */ /* 0x0000a4000c1e9900 */
[----:B0-----:R-:W-:-:S05]  /*0a00*/  IMAD.WIDE R26, R7, 0x4, R26 ;  /* 0x00000004071a7825 */ /* 0x001fca00078e021a */
[----:B------:R0:W3:Y:S02]  /*0a10*/  LDG.E.CONSTANT R24, desc[UR8][R26.64] ;  /* 0x000000081a187981 */ /* 0x0000e4000c1e9900 */
[----:B0-----:R-:W-:-:S05]  /*0a20*/  IMAD.WIDE R26, R7, 0x4, R26 ;  /* 0x00000004071a7825 */ /* 0x001fca00078e021a */
[----:B------:R0:W4:Y:S02]  /*0a30*/  LDG.E.CONSTANT R29, desc[UR8][R26.64] ;  /* 0x000000081a1d7981 */ /* 0x000124000c1e9900 */
[----:B0-----:R-:W-:-:S04]  /*0a40*/  IMAD.WIDE R26, R7, 0x4, R26 ;  /* 0x00000004071a7825 */ /* 0x001fc800078e021a */
[----:B--2---:R-:W-:-:S04]  /*0a50*/  FFMA R8, R10, R8, R9 ;  /* 0x000000080a087223 */ /* 0x004fc80000000009 */
[----:B---3--:R-:W-:Y:S02]  /*0a60*/  FFMA R24, R11, R24, R8 ;  /* 0x000000180b187223 */ /* 0x008fe40000000008 */
[----:B------:R-:W4:Y:S02]  /*0a70*/  LDS.128 R8, [R22+0x30] ;  /* 0x0000300016087984 */ /* 0x000f240000000c00 */
[----:B----4-:R-:W-:Y:S02]  /*0a80*/  FFMA R8, R8, R29, R24 ;  /* 0x0000001d08087223 */ /* 0x010fe40000000018 */
[----:B------:R-:W2:Y:S01]  /*0a90*/  LDG.E.CONSTANT R24, desc[UR8][R26.64] ;  /* 0x000000081a187981 */ /* 0x000ea2000c1e9900 */
[----:B------:R-:W-:-:S05]  /*0aa0*/  IMAD.WIDE R28, R7, 0x4, R26 ;  /* 0x00000004071c7825 */ /* 0x000fca00078e021a */
[----:B------:R-:W3:Y:S01]  /*0ab0*/  LDG.E.CONSTANT R22, desc[UR8][R28.64] ;  /* 0x000000081c167981 */ /* 0x000ee2000c1e9900 */
[----:B------:R-:W-:Y:S01]  /*0ac0*/  IADD3 R25, PT, PT, R25, 0x10, RZ ;  /* 0x0000001019197810 */ /* 0x000fe20007ffe0ff */
[----:B--2---:R-:W-:Y:S01]  /*0ad0*/  FFMA R24, R9, R24, R8 ;  /* 0x0000001809187223 */ /* 0x004fe20000000008 */
[----:B------:R-:W-:-:S06]  /*0ae0*/  IMAD.WIDE R8, R7, 0x4, R28 ;  /* 0x0000000407087825 */ /* 0x000fcc00078e021c */
[----:B------:R-:W2:Y:S01]  /*0af0*/  LDG.E.CONSTANT R8, desc[UR8][R8.64] ;  /* 0x0000000808087981 */ /* 0x000ea2000c1e9900 */
[----:B------:R-:W-:Y:S01]  /*0b00*/  ISETP.NE.AND P0, PT, R25, R12, PT ;  /* 0x0000000c1900720c */ /* 0x000fe20003f05270 */
[----:B---3--:R-:W-:-:S04]  /*0b10*/  FFMA R10, R10, R22, R24 ;  /* 0x000000160a0a7223 */ /* 0x008fc80000000018 */
[----:B--2---:R-:W-:-:S08]  /*0b20*/  FFMA R27, R11, R8, R10 ;  /* 0x000000080b1b7223 */ /* 0x004fd0000000000a */
[----:B------:R-:W-:Y:S05]  /*0b30*/  @P0 BRA `(.L_x_49) ;  /* 0xfffffffc00140947 */ /* 0x000fea000383ffff */
[----:B------:R-:W-:-:S07]  /*0b40*/  IMAD.MOV.U32 R20, RZ, RZ, R12 ;  /* 0x000000ffff147224 */ /* 0x000fce00078e000c */
.L_x_48:
        /* <DEDUP_REMOVED lines=8> */
[----:B------:R-:W-:-:S04]  /*0bd0*/  IMAD R9, R8, R7, R18 ;  /* 0x0000000708097224 */ /* 0x000fc800078e0212 */
[----:B0-----:R-:W-:-:S05]  /*0be0*/  IMAD.WIDE R24, R9, 0x4, R24 ;  /* 0x0000000409187825 */ /* 0x001fca00078e0218 */
[----:B------:R0:W2:Y:S01]  /*0bf0*/  LDG.E.CONSTANT R29, desc[UR8][R24.64] ;  /* 0x00000008181d7981 */ /* 0x0000a2000c1e9900 */
[----:B------:R-:W3:Y:S01]  /*0c00*/  S2UR UR5, SR_CgaCtaId ;  /* 0x00000000000579c3 */ /* 0x000ee20000008800 */
[----:B------:R-:W-:Y:S01]  /*0c10*/  UMOV UR4, 0x400 ;  /* 0x0000040000047882 */ /* 0x000fe20000000000 */
[----:B0-----:R-:W-:-:S05]  /*0c20*/  IMAD.WIDE R24, R7, 0x4, R24 ;  /* 0x0000000407187825 */ /* 0x001fca00078e0218 */
[----:B------:R0:W4:Y:S01]  /*0c30*/  LDG.E.CONSTANT R26, desc[UR8][R24.64] ;  /* 0x00000008181a7981 */ /* 0x000122000c1e9900 */
[----:B---3--:R-:W-:-:S06]  /*0c40*/  ULEA UR4, UR5, UR4, 0x18 ;  /* 0x0000000405047291 */ /* 0x008fcc000f8ec0ff */
[----:B------:R-:W-:-:S05]  /*0c50*/  LEA R22, R20, UR4, 0x2 ;  /* 0x0000000414167c11 */ /* 0x000fca000f8e10ff */
[----:B------:R-:W2:Y:S01]  /*0c60*/  LDS.128 R8, [R22] ;  /* 0x0000000016087984 */ /* 0x000ea20000000c00 */
[----:B0-----:R-:W-:-:S04]  /*0c70*/  IMAD.WIDE R24, R7, 0x4, R24 ;  /* 0x0000000407187825 */ /* 0x001fc800078e0218 */
[----:B--2---:R-:W-:Y:S02]  /*0c80*/  FFMA R29, R8, R29, R27 ;  /* 0x0000001d081d7223 */ /* 0x004fe4000000001b */
[----:B------:R0:W2:Y:S02]  /*0c90*/  LDG.E.CONSTANT R8, desc[UR8][R24.64] ;  /* 0x0000000818087981 */ /* 0x0000a4000c1e9900 */
[----:B0-----:R-:W-:-:S05]  /*0ca0*/  IMAD.WIDE R24, R7, 0x4, R24 ;  /* 0x0000000407187825 */ /* 0x001fca00078e0218 */
[----:B------:R0:W3:Y:S02]  /*0cb0*/  LDG.E.CONSTANT R28, desc[UR8][R24.64] ;  /* 0x00000008181c7981 */ /* 0x0000e4000c1e9900 */
[----:B0-----:R-:W-:-:S05]  /*0cc0*/  IMAD.WIDE R24, R7, 0x4, R24 ;  /* 0x0000000407187825 */ /* 0x001fca00078e0218 */
[----:B------:R-:W5:Y:S01]  /*0cd0*/  LDG.E.CONSTANT R27, desc[UR8][R24.64] ;  /* 0x00000008181b7981 */ /* 0x000f62000c1e9900 */
[----:B----4-:R-:W-:-:S04]  /*0ce0*/  FFMA R9, R26, R9, R29 ;  /* 0x000000091a097223 */ /* 0x010fc8000000001d */
[----:B--2---:R-:W-:-:S04]  /*0cf0*/  FFMA R9, R8, R10, R9 ;  /* 0x0000000a08097223 */ /* 0x004fc80000000009 */
[----:B---3--:R-:W-:Y:S02]  /*0d00*/  FFMA R26, R28, R11, R9 ;  /* 0x0000000b1c1a7223 */ /* 0x008fe40000000009 */
[----:B------:R-:W5:Y:S01]  /*0d10*/  LDS.128 R8, [R22+0x10] ;  /* 0x0000100016087984 */ /* 0x000f620000000c00 */
[----:B------:R-:W-:-:S04]  /*0d20*/  IMAD.WIDE R28, R7, 0x4, R24 ;  /* 0x00000004071c7825 */ /* 0x000fc800078e0218 */
[----:B-----5:R-:W-:Y:S01]  /*0d30*/  FFMA R8, R8, R27, R26 ;  /* 0x0000001b08087223 */ /* 0x020fe2000000001a */
[C---:B------:R-:W-:Y:S02]  /*0d40*/  IMAD.WIDE R26, R7.reuse, 0x4, R28 ;  /* 0x00000004071a7825 */ /* 0x040fe400078e021c */
[----:B------:R-:W2:Y:S02]  /*0d50*/  LDG.E.CONSTANT R28, desc[UR8][R28.64] ;  /* 0x000000081c1c7981 */ /* 0x000ea4000c1e9900 */
[----:B------:R-:W-:Y:S02]  /*0d60*/  IMAD.WIDE R24, R7, 0x4, R26 ;  /* 0x0000000407187825 */ /* 0x000fe400078e021a */
[----:B------:R-:W3:Y:S04]  /*0d70*/  LDG.E.CONSTANT R29, desc[UR8][R26.64] ;  /* 0x000000081a1d7981 */ /* 0x000ee8000c1e9900 */
[----:B------:R-:W4:Y:S01]  /*0d80*/  LDG.E.CONSTANT R25, desc[UR8][R24.64] ;  /* 0x0000000818197981 */ /* 0x000f22000c1e9900 */
[----:B------:R-:W-:-:S02]  /*0d90*/  VIADD R20, R20, 0x8 ;  /* 0x0000000814147836 */ /* 0x000fc40000000000 */
[----:B--2---:R-:W-:-:S04]  /*0da0*/  FFMA R8, R28, R9, R8 ;  /* 0x000000091c087223 */ /* 0x004fc80000000008 */
[----:B---3--:R-:W-:-:S04]  /*0db0*/  FFMA R8, R29, R10, R8 ;  /* 0x0000000a1d087223 */ /* 0x008fc80000000008 */
[----:B----4-:R-:W-:-:S07]  /*0dc0*/  FFMA R27, R25, R11, R8 ;  /* 0x0000000b191b7223 */ /* 0x010fce0000000008 */
.L_x_51:
        /* <DEDUP_REMOVED lines=13> */
[----:B------:R-:W4:Y:S01]  /*0ea0*/  LDG.E.CONSTANT R26, desc[UR8][R28.64] ;  /* 0x000000081c1a7981 */ /* 0x000f22000c1e9900 */
[----:B---3--:R-:W-:-:S06]  /*0eb0*/  ULEA UR4, UR5, UR4, 0x18 ;  /* 0x0000000405047291 */ /* 0x008fcc000f8ec0ff */
[----:B------:R-:W-:-:S06]  /*0ec0*/  LEA R8, R20, UR4, 0x2 ;  /* 0x0000000414087c11 */ /* 0x000fcc000f8e10ff */
[----:B------:R-:W2:Y:S01]  /*0ed0*/  LDS.128 R8, [R8] ;  /* 0x0000000008087984 */ /* 0x000ea20000000c00 */
[----:B------:R-:W-:-:S04]  /*0ee0*/  IMAD.WIDE R24, R7, 0x4, R28 ;  /* 0x0000000407187825 */ /* 0x000fc800078e021c */
[----:B--2---:R-:W-:Y:S02]  /*0ef0*/  FFMA R22, R8, R22, R27 ;  /* 0x0000001608167223 */ /* 0x004fe4000000001b */
[----:B------:R0:W2:Y:S02]  /*0f00*/  LDG.E.CONSTANT R27, desc[UR8][R24.64] ;  /* 0x00000008181b7981 */ /* 0x0000a4000c1e9900 */
[----:B0-----:R-:W-:-:S06]  /*0f10*/  IMAD.WIDE R24, R7, 0x4, R24 ;  /* 0x0000000407187825 */ /* 0x001fcc00078e0218 */
[----:B------:R-:W3:Y:S01]  /*0f20*/  LDG.E.CONSTANT R25, desc[UR8][R24.64] ;  /* 0x0000000818197981 */ /* 0x000ee2000c1e9900 */
[----:B----4-:R-:W-:Y:S01]  /*0f30*/  FFMA R22, R26, R9, R22 ;  /* 0x000000091a167223 */ /* 0x010fe20000000016 */
[----:B------:R-:W-:-:S03]  /*0f40*/  VIADD R20, R20, 0x4 ;  /* 0x0000000414147836 */ /* 0x000fc60000000000 */
[----:B--2---:R-:W-:-:S04]  /*0f50*/  FFMA R10, R27, R10, R22 ;  /* 0x0000000a1b0a7223 */ /* 0x004fc80000000016 */
[----:B---3--:R-:W-:-:S07]  /*0f60*/  FFMA R27, R25, R11, R10 ;  /* 0x0000000b191b7223 */ /* 0x008fce000000000a */
.L_x_52:
[----:B------:R-:W-:Y:S05]  /*0f70*/  @!P1 BRA `(.L_x_50) ;  /* 0x0000000000509947 */ /* 0x000fea0003800000 */
[----:B------:R-:W0:Y:S01]  /*0f80*/  LDC.64 R8, c[0x0][0x390] ;  /* 0x0000e400ff087b82 */ /* 0x000e220000000a00 */
[----:B------:R-:W-:-:S04]  /*0f90*/  IMAD R6, R23, R6, R20 ;  /* 0x0000000617067224 */ /* 0x000fc800078e0214 */
        /* <DEDUP_REMOVED lines=18> */
.L_x_50:
[----:B------:R-:W0:Y:S01]  /*10c0*/  LDCU UR4, c[0x0][0x3b0] ;  /* 0x00007600ff0477ac */ /* 0x000e220008000800 */
[----:B------:R-:W-:Y:S01]  /*10d0*/  LEA R7, R4, R17, 0x2 ;  /* 0x0000001104077211 */ /* 0x000fe200078e10ff */
[----:B-1----:R-:W-:-:S05]  /*10e0*/  IMAD.IADD R4, R3, 0x1, R4 ;  /* 0x0000000103047824 */ /* 0x002fca00078e0204 */
[----:B------:R-:W-:Y:S01]  /*10f0*/  ISETP.GE.AND P0, PT, R4, R21, PT ;  /* 0x000000150400720c */ /* 0x000fe20003f06270 */
[----:B0-----:R-:W-:-:S05]  /*1100*/  FMUL R6, R27, UR4 ;  /* 0x000000041b067c20 */ /* 0x001fca0008400000 */
[----:B------:R0:W-:Y:S01]  /*1110*/  STS [R7], R6 ;  /* 0x0000000607007388 */ /* 0x0001e20000000800 */
[----:B------:R-:W-:-:S06]  /*1120*/  FMNMX R15, R6, R15, !PT ;  /* 0x0000000f060f7209 */ /* 0x000fcc0007800000 */
[----:B------:R-:W-:Y:S05]  /*1130*/  @!P0 BRA `(.L_x_53) ;  /* 0xfffffff000ec8947 */ /* 0x000fea000383ffff */
[----:B------:R-:W-:Y:S05]  /*1140*/  BRA `(.L_x_46) ;  /* 0x0000000000287947 */ /* 0x000fea0003800000 */
.L_x_47:
[----:B------:R-:W2:Y:S01]  /*1150*/  LDCU UR4, c[0x0][0x3b0] ;  /* 0x00007600ff0477ac */ /* 0x000ea20008000800 */
[----:B------:R-:W-:Y:S01]  /*1160*/  MOV R15, 0xff7fffff ;  /* 0xff7fffff000f7802 */ /* 0x000fe20000000f00 */
[----:B------:R-:W-:Y:S02]  /*1170*/  IMAD.MOV.U32 R6, RZ, RZ, R16 ;  /* 0x000000ffff067224 */ /* 0x000fe400078e0010 */
[----:B--2---:R-:W-:-:S07]  /*1180*/  FMUL R4, RZ, UR4 ;  /* 0x00000004ff047c20 */ /* 0x004fce0008400000 */
.L_x_54:
[----:B------:R-:W-:Y:S01]  /*1190*/  LEA R5, R6, R17, 0x2 ;  /* 0x0000001106057211 */ /* 0x000fe200078e10ff */
[----:B-1----:R-:W-:Y:S01]  /*11a0*/  IMAD.IADD R6, R3, 0x1, R6 ;  /* 0x0000000103067824 */ /* 0x002fe200078e0206 */
[----:B------:R-:W-:-:S03]  /*11b0*/  FMNMX R15, R4, R15, !PT ;  /* 0x0000000f040f7209 */ /* 0x000fc60007800000 */
[----:B------:R2:W-:Y:S01]  /*11c0*/  STS [R5], R4 ;  /* 0x0000000405007388 */ /* 0x0005e20000000800 */
[----:B------:R-:W-:-:S13]  /*11d0*/  ISETP.GE.AND P0, PT, R6, R21, PT ;  /* 0x000000150600720c */ /* 0x000fda0003f06270 */
[----:B--2---:R-:W-:Y:S05]  /*11e0*/  @!P0 BRA `(.L_x_54) ;  /* 0xfffffffc00e88947 */ /* 0x004fea000383ffff */
.L_x_46:
[----:B------:R-:W-:Y:S05]  /*11f0*/  BSYNC.RECONVERGENT B0 ;  /* 0x0000000000007941 */ /* 0x000fea0003800200 */
.L_x_45:
[----:B------:R-:W1:Y:S01]  /*1200*/  SHFL.DOWN PT, R4, R15, 0x10, 0x1f ;  /* 0x0a001f000f047f89 */ /* 0x000e6200000e0000 */
[----:B------:R-:W-:Y:S01]  /*1210*/  BAR.SYNC.DEFER_BLOCKING 0x0 ;  /* 0x0000000000007b1d */ /* 0x000fe20000010000 */
[----:B------:R-:W-:Y:S01]  /*1220*/  ISETP.GE.AND P0, PT, R16, R21, PT ;  /* 0x000000151000720c */ /* 0x000fe20003f06270 */
[----:B0-----:R-:W-:-:S04]  /*1230*/  HFMA2 R7, -RZ, RZ, 0, 0 ;  /* 0x00000000ff077431 */ /* 0x001fc800000001ff */
[----:B------:R-:W-:Y:S01]  /*1240*/  BSSY.RECONVERGENT B0, `(.L_x_55) ;  /* 0x0000021000007945 */ /* 0x000fe20003800200 */
[----:B-1----:R-:W-:-:S05]  /*1250*/  FMNMX R4, R4, R15, !PT ;  /* 0x0000000f04047209 */ /* 0x002fca0007800000 */
[----:B------:R-:W0:Y:S02]  /*1260*/  SHFL.DOWN PT, R3, R4, 0x8, 0x1f ;  /* 0x09001f0004037f89 */ /* 0x000e2400000e0000 */
[----:B0-----:R-:W-:-:S05]  /*1270*/  FMNMX R3, R4, R3, !PT ;  /* 0x0000000304037209 */ /* 0x001fca0007800000 */
[----:B------:R-:W0:Y:S02]  /*1280*/  SHFL.DOWN PT, R6, R3, 0x4, 0x1f ;  /* 0x08801f0003067f89 */ /* 0x000e2400000e0000 */
[----:B0-----:R-:W-:-:S05]  /*1290*/  FMNMX R6, R3, R6, !PT ;  /* 0x0000000603067209 */ /* 0x001fca0007800000 */
[----:B------:R-:W0:Y:S02]  /*12a0*/  SHFL.DOWN PT, R5, R6, 0x2, 0x1f ;  /* 0x08401f0006057f89 */ /* 0x000e2400000e0000 */
[----:B0-----:R-:W-:-:S05]  /*12b0*/  FMNMX R5, R6, R5, !PT ;  /* 0x0000000506057209 */ /* 0x001fca0007800000 */
[----:B------:R-:W0:Y:S02]  /*12c0*/  SHFL.DOWN PT, R8, R5, 0x1, 0x1f ;  /* 0x08201f0005087f89 */ /* 0x000e2400000e0000 */
[----:B0-----:R-:W-:-:S05]  /*12d0*/  FMNMX R8, R5, R8, !PT ;  /* 0x0000000805087209 */ /* 0x001fca0007800000 */
[----:B------:R0:W1:Y:S01]  /*12e0*/  SHFL.IDX PT, R12, R8, RZ, 0x1f ;  /* 0x00001fff080c7589 */ /* 0x00006200000e0000 */
[----:B------:R-:W-:Y:S05]  /*12f0*/  @P0 BRA `(.L_x_56) ;  /* 0x0000000000540947 */ /* 0x000fea0003800000 */
[----:B------:R-:W2:Y:S01]  /*1300*/  LDC R9, c[0x0][0x360] ;  /* 0x0000d800ff097b82 */ /* 0x000ea20000000800 */
[----:B------:R-:W-:Y:S01]  /*1310*/  IMAD.MOV.U32 R7, RZ, RZ, RZ ;  /* 0x000000ffff077224 */ /* 0x000fe200078e00ff */
[----:B------:R-:W-:Y:S01]  /*1320*/  MOV R4, R16 ;  /* 0x0000001000047202 */ /* 0x000fe20000000f00 */
[----:B------:R-:W-:Y:S01]  /*1330*/  IMAD.MOV.U32 R10, RZ, RZ, 0x3bbb989d ;  /* 0x3bbb989dff0a7424 */ /* 0x000fe200078e00ff */
[----:B------:R-:W-:-:S07]  /*1340*/  MOV R11, 0x437c0000 ;  /* 0x437c0000000b7802 */ /* 0x000fce0000000f00 */
.L_x_57:
[----:B---3--:R-:W-:Y:S02]  /*1350*/  IMAD R3, R4, 0x4, R17 ;  /* 0x0000000404037824 */ /* 0x008fe400078e0211 */
[----:B--2---:R-:W-:-:S03]  /*1360*/  IMAD.IADD R4, R9, 0x1, R4 ;  /* 0x0000000109047824 */ /* 0x004fc600078e0204 */
[----:B------:R-:W1:Y:S02]  /*1370*/  LDS R5, [R3] ;  /* 0x0000000003057984 */ /* 0x000e640000000800 */
[----:B------:R-:W-:Y:S01]  /*1380*/  ISETP.GE.AND P0, PT, R4, R21, PT ;  /* 0x000000150400720c */ /* 0x000fe20003f06270 */
[----:B-1----:R-:W-:-:S04]  /*1390*/  FADD R5, -R12, R5 ;  /* 0x000000050c057221 */ /* 0x002fc80000000100 */
[----:B------:R-:W-:-:S04]  /*13a0*/  FFMA.SAT R6, R5, R10, 0.5 ;  /* 0x3f00000005067423 */ /* 0x000fc8000000200a */
[----:B------:R-:W-:-:S04]  /*13b0*/  FFMA.RM R6, R6, R11, 12582913 ;  /* 0x4b40000106067423 */ /* 0x000fc8000000400b */
[C---:B0-----:R-:W-:Y:S01]  /*13c0*/  FADD R8, R6.reuse, -12583039 ;  /* 0xcb40007f06087421 */ /* 0x041fe20000000000 */
[----:B------:R-:W-:-:S03]  /*13d0*/  SHF.L.U32 R6, R6, 0x17, RZ ;  /* 0x0000001706067819 */ /* 0x000fc600000006ff */
[----:B------:R-:W-:-:S04]  /*13e0*/  FFMA R8, R5, 1.4426950216293334961, -R8 ;  /* 0x3fb8aa3b05087823 */ /* 0x000fc80000000808 */
[----:B------:R-:W-:-:S04]  /*13f0*/  FFMA R8, R5, 1.925963033500011079e-08, R8 ;  /* 0x32a5706005087823 */ /* 0x000fc80000000008 */
[----:B------:R-:W0:Y:S02]  /*1400*/  MUFU.EX2 R5, R8 ;  /* 0x0000000800057308 */ /* 0x000e240000000800 */
[----:B0-----:R-:W-:-:S04]  /*1410*/  FMUL R6, R6, R5 ;  /* 0x0000000506067220 */ /* 0x001fc80000400000 */
[----:B------:R-:W-:Y:S01]  /*1420*/  FADD R7, R6, R7 ;  /* 0x0000000706077221 */ /* 0x000fe20000000000 */
[----:B------:R3:W-:Y:S01]  /*1430*/  STS [R3], R6 ;  /* 0x0000000603007388 */ /* 0x0007e20000000800 */
[----:B------:R-:W-:Y:S05]  /*1440*/  @!P0 BRA `(.L_x_57) ;  /* 0xfffffffc00c08947 */ /* 0x000fea000383ffff */
.L_x_56:
[----:B------:R-:W-:Y:S05]  /*1450*/  BSYNC.RECONVERGENT B0 ;  /* 0x0000000000007941 */ /* 0x000fea0003800200 */
.L_x_55:
[----:B------:R-:W3:Y:S01]  /*1460*/  SHFL.DOWN PT, R4, R7, 0x10, 0x1f ;  /* 0x0a001f0007047f89 */ /* 0x000ee200000e0000 */
[----:B------:R-:W-:Y:S01]  /*1470*/  BAR.SYNC.DEFER_BLOCKING 0x0 ;  /* 0x0000000000007b1d */ /* 0x000fe20000010000 */
[----:B------:R-:W-:-:S05]  /*1480*/  ISETP.GE.AND P0, PT, R16, R21, PT ;  /* 0x000000151000720c */ /* 0x000fca0003f06270 */
[----:B------:R-:W-:Y:S01]  /*1490*/  BSSY.RECONVERGENT B0, `(.L_x_58) ;  /* 0x0000021000007945 */ /* 0x000fe20003800200 */
[----:B---3--:R-:W-:-:S05]  /*14a0*/  FADD R3, R4, R7 ;  /* 0x0000000704037221 */ /* 0x008fca0000000000 */
[----:B------:R-:W2:Y:S02]  /*14b0*/  SHFL.DOWN PT, R4, R3, 0x8, 0x1f ;  /* 0x09001f0003047f89 */ /* 0x000ea400000e0000 */
[----:B--2---:R-:W-:-:S05]  /*14c0*/  FADD R5, R3, R4 ;  /* 0x0000000403057221 */ /* 0x004fca0000000000 */
[----:B------:R-:W2:Y:S02]  /*14d0*/  SHFL.DOWN PT, R4, R5, 0x4, 0x1f ;  /* 0x08801f0005047f89 */ /* 0x000ea400000e0000 */
[----:B--2---:R-:W-:-:S05]  /*14e0*/  FADD R6, R5, R4 ;  /* 0x0000000405067221 */ /* 0x004fca0000000000 */
[----:B------:R-:W2:Y:S02]  /*14f0*/  SHFL.DOWN PT, R9, R6, 0x2, 0x1f ;  /* 0x08401f0006097f89 */ /* 0x000ea400000e0000 */
[----:B--2---:R-:W-:-:S05]  /*1500*/  FADD R9, R6, R9 ;  /* 0x0000000906097221 */ /* 0x004fca0000000000 */
[----:B------:R-:W2:Y:S02]  /*1510*/  SHFL.DOWN PT, R4, R9, 0x1, 0x1f ;  /* 0x08201f0009047f89 */ /* 0x000ea400000e0000 */
[----:B--2---:R-:W-:-:S06]  /*1520*/  FADD R4, R9, R4 ;  /* 0x0000000409047221 */ /* 0x004fcc0000000000 */
[----:B------:R-:W2:Y:S01]  /*1530*/  SHFL.IDX PT, R4, R4, RZ, 0x1f ;  /* 0x00001fff04047589 */ /* 0x000ea200000e0000 */
[----:B------:R-:W-:Y:S05]  /*1540*/  @P0 BRA `(.L_x_59) ;  /* 0x0000000000540947 */ /* 0x000fea0003800000 */
[----:B------:R-:W3:Y:S01]  /*1550*/  LDC R7, c[0x0][0x360] ;  /* 0x0000d800ff077b82 */ /* 0x000ee20000000800 */
[----:B------:R-:W-:-:S07]  /*1560*/  MOV R6, R16 ;  /* 0x0000001000067202 */ /* 0x000fce0000000f00 */
.L_x_62:
[----:B----4-:R-:W-:Y:S01]  /*1570*/  IMAD R5, R6, 0x4, R17 ;  /* 0x0000000406057824 */ /* 0x010fe200078e0211 */
[----:B--2---:R-:W0:Y:S01]  /*1580*/  MUFU.RCP R9, R4 ;  /* 0x0000000400097308 */ /* 0x004e220000001000 */
[----:B---3--:R-:W-:Y:S01]  /*1590*/  IADD3 R6, PT, PT, R7, R6, RZ ;  /* 0x0000000607067210 */ /* 0x008fe20007ffe0ff */
[----:B------:R-:W-:Y:S02]  /*15a0*/  BSSY.RECONVERGENT B1, `(.L_x_60) ;  /* 0x000000d000017945 */ /* 0x000fe40003800200 */
[----:B------:R-:W2:Y:S01]  /*15b0*/  LDS R3, [R5] ;  /* 0x0000000005037984 */ /* 0x000ea20000000800 */
[----:B------:R-:W-:Y:S01]  /*15c0*/  ISETP.GE.AND P2, PT, R6, R21, PT ;  /* 0x000000150600720c */ /* 0x000fe20003f46270 */
[----:B0-----:R-:W-:-:S04]  /*15d0*/  FFMA R8, -R4, R9, 1 ;  /* 0x3f80000004087423 */ /* 0x001fc80000000109 */
[----:B------:R-:W-:Y:S01]  /*15e0*/  FFMA R8, R9, R8, R9 ;  /* 0x0000000809087223 */ /* 0x000fe20000000009 */
[----:B--2---:R-:W0:Y:S03]  /*15f0*/  FCHK P0, R3, R4 ;  /* 0x0000000403007302 */ /* 0x004e260000000000 */
[----:B------:R-:W-:-:S04]  /*1600*/  FFMA R9, R3, R8, RZ ;  /* 0x0000000803097223 */ /* 0x000fc800000000ff */
[----:B------:R-:W-:-:S04]  /*1610*/  FFMA R10, -R4, R9, R3 ;  /* 0x00000009040a7223 */ /* 0x000fc80000000103 */
[----:B------:R-:W-:Y:S01]  /*1620*/  FFMA R8, R8, R10, R9 ;  /* 0x0000000a08087223 */ /* 0x000fe20000000009 */
[----:B0-----:R-:W-:Y:S06]  /*1630*/  @!P0 BRA `(.L_x_61) ;  /* 0x00000000000c8947 */ /* 0x001fec0003800000 */
[----:B------:R-:W-:-:S07]  /*1640*/  MOV R8, 0x1660 ;  /* 0x0000166000087802 */ /* 0x000fce0000000f00 */
[----:B-1----:R-:W-:Y:S05]  /*1650*/  CALL.REL.NOINC `($__internal_1_$__cuda_sm3x_div_rn_noftz_f32_slowpath) ;  /* 0x00000010009c7944 */ /* 0x002fea0003c00000 */
[----:B------:R-:W-:-:S07]  /*1660*/  MOV R8, R3 ;  /* 0x0000000300087202 */ /* 0x000fce0000000f00 */
.L_x_61:
[----:B------:R-:W-:Y:S05]  /*1670*/  BSYNC.RECONVERGENT B1 ;  /* 0x0000000000017941 */ /* 0x000fea0003800200 */
.L_x_60:
[----:B------:R4:W-:Y:S01]  /*1680*/  STS [R5], R8 ;  /* 0x0000000805007388 */ /* 0x0009e20000000800 */
[----:B------:R-:W-:Y:S05]  /*1690*/  @!P2 BRA `(.L_x_62) ;  /* 0xfffffffc00b4a947 */ /* 0x000fea000383ffff */
.L_x_59:
[----:B------:R-:W-:Y:S05]  /*16a0*/  BSYNC.RECONVERGENT B0 ;  /* 0x0000000000007941 */ /* 0x000fea0003800200 */
.L_x_58:
[----:B------:R-:W3:Y:S01]  /*16b0*/  LDCU UR4, c[0x0][0x3c0] ;  /* 0x00007800ff0477ac */ /* 0x000ee20008000800 */
[----:B------:R-:W-:Y:S01]  /*16c0*/  BAR.SYNC.DEFER_BLOCKING 0x0 ;  /* 0x0000000000007b1d */ /* 0x000fe20000010000 */
[----:B---3--:R-:W-:-:S13]  /*16d0*/  ISETP.GE.AND P0, PT, R16, UR4, PT ;  /* 0x0000000410007c0c */ /* 0x008fda000bf06270 */
[----:B------:R-:W-:Y:S05]  /*16e0*/  @P0 EXIT ;  /* 0x000000000000094d */ /* 0x000fea0003800000 */
[----:B------:R-:W3:Y:S01]  /*16f0*/  S2UR UR6, SR_CgaCtaId ;  /* 0x00000000000679c3 */ /* 0x000ee20000008800 */
[----:B------:R-:W-:Y:S01]  /*1700*/  UMOV UR5, 0x400 ;  /* 0x0000040000057882 */ /* 0x000fe20000000000 */
[C---:B------:R-:W-:Y:S01]  /*1710*/  LOP3.LUT R23, R21.reuse, 0x3, RZ, 0xc0, !PT ;  /* 0x0000000315177812 */ /* 0x040fe200078ec0ff */
[----:B------:R-:W0:Y:S01]  /*1720*/  LDCU UR7, c[0x0][0x360] ;  /* 0x00006c00ff0777ac */ /* 0x000e220008000800 */
[----:B------:R-:W-:Y:S01]  /*1730*/  LOP3.LUT R3, R21, 0x7ffffffc, RZ, 0xc0, !PT ;  /* 0x7ffffffc15037812 */ /* 0x000fe200078ec0ff */
[----:B------:R-:W0:Y:S01]  /*1740*/  LDCU UR11, c[0x0][0x3c0] ;  /* 0x00007800ff0b77ac */ /* 0x000e220008000800 */
[----:B------:R-:W0:Y:S01]  /*1750*/  LDCU UR10, c[0x0][0x3bc] ;  /* 0x00007780ff0a77ac */ /* 0x000e220008000800 */
[----:B---3--:R-:W-:Y:S01]  /*1760*/  ULEA UR5, UR6, UR5, 0x18 ;  /* 0x0000000506057291 */ /* 0x008fe2000f8ec0ff */
[----:B------:R-:W3:Y:S03]  /*1770*/  LDCU UR6, c[0x0][0x3c8] ;  /* 0x00007900ff0677ac */ /* 0x000ee60008000800 */
[----:B------:R-:W-:-:S04]  /*1780*/  ULEA UR5, UR4, UR5, 0x2 ;  /* 0x0000000504057291 */ /* 0x000fc8000f8e10ff */
[----:B0-----:R-:W-:-:S12]  /*1790*/  UIADD3 UR4, UPT, UPT, UR5, 0x8, URZ ;  /* 0x0000000805047890 */ /* 0x001fd8000fffe0ff */
.L_x_67:
[----:B------:R-:W-:Y:S01]  /*17a0*/  ISETP.GE.AND P0, PT, R21, 0x1, PT ;  /* 0x000000011500780c */ /* 0x000fe20003f06270 */
[----:B0-----:R-:W-:-:S12]  /*17b0*/  IMAD.MOV.U32 R22, RZ, RZ, RZ ;  /* 0x000000ffff167224 */ /* 0x001fd800078e00ff */
[----:B------:R-:W-:Y:S05]  /*17c0*/  @!P0 BRA `(.L_x_63) ;  /* 0x00000010001c8947 */ /* 0x000fea0003800000 */
[----:B------:R-:W-:Y:S01]  /*17d0*/  ISETP.GE.U32.AND P0, PT, R21, 0x4, PT ;  /* 0x000000041500780c */ /* 0x000fe20003f06070 */
[----:B------:R-:W-:Y:S01]  /*17e0*/  HFMA2 R22, -RZ, RZ, 0, 0 ;  /* 0x00000000ff167431 */ /* 0x000fe200000001ff */
[----:B--2---:R-:W-:-:S11]  /*17f0*/  MOV R4, RZ ;  /* 0x000000ff00047202 */ /* 0x004fd60000000f00 */
[----:B------:R-:W-:Y:S05]  /*1800*/  @!P0 BRA `(.L_x_64) ;  /* 0x0000000800248947 */ /* 0x000fea0003800000 */
[----:B------:R-:W0:Y:S01]  /*1810*/  LDC R4, c[0x0][0x3c4] ;  /* 0x0000f100ff047b82 */ /* 0x000e220000000800 */
[----:B------:R-:W-:Y:S01]  /*1820*/  IMAD.MOV.U32 R22, RZ, RZ, RZ ;  /* 0x000000ffff167224 */ /* 0x000fe200078e00ff */
[----:B------:R-:W-:Y:S02]  /*1830*/  MOV R18, RZ ;  /* 0x000000ff00127202 */ /* 0x000fe40000000f00 */
[----:B------:R-:W-:-:S04]  /*1840*/  MOV R14, UR4 ;  /* 0x00000004000e7c02 */ /* 0x000fc80008000f00 */
[----:B------:R-:W2:Y:S08]  /*1850*/  LDC R15, c[0x0][0x3c4] ;  /* 0x0000f100ff0f7b82 */ /* 0x000eb00000000800 */
[----:B------:R-:W1:Y:S01]  /*1860*/  LDC.64 R6, c[0x0][0x3a0] ;  /* 0x0000e800ff067b82 */ /* 0x000e620000000a00 */
[----:B0-----:R-:W-:-:S07]  /*1870*/  IABS R17, R4 ;  /* 0x0000000400117213 */ /* 0x001fce0000000000 */
[----:B----4-:R-:W0:Y:S01]  /*1880*/  LDC.64 R4, c[0x0][0x398] ;  /* 0x0000e600ff047b82 */ /* 0x010e220000000a00 */
[----:B------:R-:W4:Y:S08]  /*1890*/  I2F.RP R10, R17 ;  /* 0x00000011000a7306 */ /* 0x000f300000209400 */
[----:B----4-:R-:W4:Y:S02]  /*18a0*/  MUFU.RCP R10, R10 ;  /* 0x0000000a000a7308 */ /* 0x010f240000001000 */
[----:B----4-:R-:W-:-:S06]  /*18b0*/  VIADD R8, R10, 0xffffffe ;  /* 0x0ffffffe0a087836 */ /* 0x010fcc0000000000 */
[----:B------:R4:W1:Y:S02]  /*18c0*/  F2I.FTZ.U32.TRUNC.NTZ R9, R8 ;  /* 0x0000000800097305 */ /* 0x000864000021f000 */
[----:B----4-:R-:W-:Y:S02]  /*18d0*/  MOV R8, RZ ;  /* 0x000000ff00087202 */ /* 0x010fe40000000f00 */
[----:B-1----:R-:W-:-:S05]  /*18e0*/  IADD3 R12, PT, PT, RZ, -R9, RZ ;  /* 0x80000009ff0c7210 */ /* 0x002fca0007ffe0ff */
[----:B------:R-:W-:-:S04]  /*18f0*/  IMAD R11, R12, R17, RZ ;  /* 0x000000110c0b7224 */ /* 0x000fc800078e02ff */
[----:B0-2---:R-:W-:-:S07]  /*1900*/  IMAD.HI.U32 R20, R9, R11, R8 ;  /* 0x0000000b09147227 */ /* 0x005fce00078e0008 */
.L_x_65:
[----:B------:R-:W-:Y:S02]  /*1910*/  IABS R8, R18 ;  /* 0x0000001200087213 */ /* 0x000fe40000000000 */
[-C--:B------:R-:W-:Y:S02]  /*1920*/  IABS R13, R15.reuse ;  /* 0x0000000f000d7213 */ /* 0x080fe40000000000 */
[----:B------:R-:W-:Y:S01]  /*1930*/  LOP3.LUT R12, RZ, R15, RZ, 0x33, !PT ;  /* 0x0000000fff0c7212 */ /* 0x000fe200078e33ff */
[----:B------:R-:W-:-:S04]  /*1940*/  IMAD.HI.U32 R20, R20, R8, RZ ;  /* 0x0000000814147227 */ /* 0x000fc800078e00ff */
[----:B------:R-:W-:-:S04]  /*1950*/  IMAD.MOV R9, RZ, RZ, -R20 ;  /* 0x000000ffff097224 */ /* 0x000fc800078e0a14 */
[----:B------:R-:W-:-:S05]  /*1960*/  IMAD R8, R13, R9, R8 ;  /* 0x000000090d087224 */ /* 0x000fca00078e0208 */
[----:B------:R-:W-:-:S13]  /*1970*/  ISETP.GT.U32.AND P1, PT, R17, R8, PT ;  /* 0x000000081100720c */ /* 0x000fda0003f24070 */
[----:B------:R-:W-:Y:S02]  /*1980*/  @!P1 IADD3 R8, PT, PT, R8, -R13, RZ ;  /* 0x8000000d08089210 */ /* 0x000fe40007ffe0ff */
[----:B------:R-:W-:Y:S02]  /*1990*/  @!P1 IADD3 R20, PT, PT, R20, 0x1, RZ ;  /* 0x0000000114149810 */ /* 0x000fe40007ffe0ff */
[----:B------:R-:W-:Y:S02]  /*19a0*/  ISETP.GE.U32.AND P0, PT, R8, R17, PT ;  /* 0x000000110800720c */ /* 0x000fe40003f06070 */
[----:B------:R-:W-:Y:S01]  /*19b0*/  LOP3.LUT R8, R18, R15, RZ, 0x3c, !PT ;  /* 0x0000000f12087212 */ /* 0x000fe200078e3cff */
[----:B------:R-:W0:Y:S01]  /*19c0*/  I2F.RP R24, R13 ;  /* 0x0000000d00187306 */ /* 0x000e220000209400 */
[----:B------:R-:W1:Y:S02]  /*19d0*/  LDS R17, [R14+-0x8] ;  /* 0xfffff8000e117984 */ /* 0x000e640000000800 */
[----:B------:R-:W-:-:S07]  /*19e0*/  ISETP.GE.AND P2, PT, R8, RZ, PT ;  /* 0x000000ff0800720c */ /* 0x000fce0003f46270 */
[----:B------:R-:W-:Y:S01]  /*19f0*/  @P0 VIADD R20, R20, 0x1 ;  /* 0x0000000114140836 */ /* 0x000fe20000000000 */
[----:B------:R-:W-:-:S05]  /*1a00*/  ISETP.NE.AND P0, PT, R15, RZ, PT ;  /* 0x000000ff0f00720c */ /* 0x000fca0003f05270 */
[----:B------:R-:W-:-:S04]  /*1a10*/  @!P2 IADD3 R20, PT, PT, -R20, RZ, RZ ;  /* 0x000000ff1414a210 */ /* 0x000fc80007ffe1ff */
[----:B------:R-:W-:-:S05]  /*1a20*/  SEL R11, R12, R20, !P0 ;  /* 0x000000140c0b7207 */ /* 0x000fca0004000000 */
[----:B---3--:R-:W-:-:S04]  /*1a30*/  IMAD R9, R0, UR6, R11 ;  /* 0x0000000600097c24 */ /* 0x008fc8000f8e020b */
[----:B------:R-:W-:-:S06]  /*1a40*/  IMAD.WIDE R8, R9, 0x4, R6 ;  /* 0x0000000409087825 */ /* 0x000fcc00078e0206 */
[----:B------:R-:W2:Y:S01]  /*1a50*/  LDG.E.CONSTANT R9, desc[UR8][R8.64] ;  /* 0x0000000808097981 */ /* 0x000ea2000c1e9900 */
[----:B------:R-:W-:-:S05]  /*1a60*/  IADD3 R10, PT, PT, -R11, RZ, RZ ;  /* 0x000000ff0b0a7210 */ /* 0x000fca0007ffe1ff */
[----:B------:R-:W-:Y:S01]  /*1a70*/  IMAD R10, R15, R10, R18 ;  /* 0x0000000a0f0a7224 */ /* 0x000fe200078e0212 */
[----:B0-----:R-:W0:Y:S01]  /*1a80*/  MUFU.RCP R24, R24 ;  /* 0x0000001800187308 */ /* 0x001e220000001000 */
[----:B--2---:R-:W-:-:S04]  /*1a90*/  IMAD R11, R9, UR10, R2 ;  /* 0x0000000a090b7c24 */ /* 0x004fc8000f8e0202 */
[----:B------:R-:W-:-:S04]  /*1aa0*/  IMAD R11, R11, UR11, R16 ;  /* 0x0000000b0b0b7c24 */ /* 0x000fc8000f8e0210 */
[----:B------:R-:W-:-:S04]  /*1ab0*/  IMAD R11, R11, R15, R10 ;  /* 0x0000000f0b0b7224 */ /* 0x000fc800078e020a */
[----:B------:R-:W-:-:S06]  /*1ac0*/  IMAD.WIDE R10, R11, 0x4, R4 ;  /* 0x000000040b0a7825 */ /* 0x000fcc00078e0204 */
[----:B------:R2:W1:Y:S01]  /*1ad0*/  LDG.E.CONSTANT R11, desc[UR8][R10.64] ;  /* 0x000000080a0b7981 */ /* 0x000462000c1e9900 */
[----:B0-----:R-:W-:Y:S01]  /*1ae0*/  VIADD R25, R24, 0xffffffe ;  /* 0x0ffffffe18197836 */ /* 0x001fe20000000000 */
[C---:B------:R-:W-:Y:S02]  /*1af0*/  IADD3 R28, PT, PT, R18.reuse, 0x1, RZ ;  /* 0x00000001121c7810 */ /* 0x040fe40007ffe0ff */
[----:B------:R-:W-:Y:S01]  /*1b00*/  IADD3 R26, PT, PT, R18, 0x2, RZ ;  /* 0x00000002121a7810 */ /* 0x000fe20007ffe0ff */
[----:B------:R-:W0:Y:S01]  /*1b10*/  F2I.FTZ.U32.TRUNC.NTZ R9, R25 ;  /* 0x0000001900097305 */ /* 0x000e22000021f000 */
[----:B--2---:R-:W-:Y:S02]  /*1b20*/  IABS R10, R28 ;  /* 0x0000001c000a7213 */ /* 0x004fe40000000000 */
[----:B0-----:R-:W-:-:S05]  /*1b30*/  IADD3 R8, PT, PT, RZ, -R9, RZ ;  /* 0x80000009ff087210 */ /* 0x001fca0007ffe0ff */
[----:B------:R-:W-:Y:S02]  /*1b40*/  IMAD R27, R8, R13, RZ ;  /* 0x0000000d081b7224 */ /* 0x000fe400078e02ff */
[----:B------:R-:W-:-:S04]  /*1b50*/  IMAD.MOV.U32 R8, RZ, RZ, RZ ;  /* 0x000000ffff087224 */ /* 0x000fc800078e00ff */
[----:B------:R-:W-:-:S06]  /*1b60*/  IMAD.HI.U32 R20, R9, R27, R8 ;  /* 0x0000001b09147227 */ /* 0x000fcc00078e0008 */
[----:B------:R-:W-:-:S05]  /*1b70*/  IMAD.HI.U32 R8, R20, R10, RZ ;  /* 0x0000000a14087227 */ /* 0x000fca00078e00ff */
[----:B------:R-:W-:-:S05]  /*1b80*/  IADD3 R9, PT, PT, -R8, RZ, RZ ;  /* 0x000000ff08097210 */ /* 0x000fca0007ffe1ff */
[----:B------:R-:W-:Y:S02]  /*1b90*/  IMAD R10, R13, R9, R10 ;  /* 0x000000090d0a7224 */ /* 0x000fe400078e020a */
[----:B-1----:R-:W-:Y:S01]  /*1ba0*/  FFMA R22, R17, R11, R22 ;  /* 0x0000000b11167223 */ /* 0x002fe20000000016 */
[----:B------:R-:W-:Y:S01]  /*1bb0*/  IABS R11, R26 ;  /* 0x0000001a000b7213 */ /* 0x000fe20000000000 */
[----:B------:R-:W-:-:S04]  /*1bc0*/  IMAD.MOV.U32 R17, RZ, RZ, R13 ;  /* 0x000000ffff117224 */ /* 0x000fc800078e000d */
[----:B------:R-:W-:Y:S01]  /*1bd0*/  IMAD.HI.U32 R9, R20, R11, RZ ;  /* 0x0000000b14097227 */ /* 0x000fe200078e00ff */
[----:B------:R-:W-:-:S04]  /*1be0*/  ISETP.GT.U32.AND P2, PT, R17, R10, PT ;  /* 0x0000000a1100720c */ /* 0x000fc80003f44070 */
[----:B------:R-:W-:-:S05]  /*1bf0*/  IADD3 R24, PT, PT, -R9, RZ, RZ ;  /* 0x000000ff09187210 */ /* 0x000fca0007ffe1ff */
[----:B------:R-:W-:Y:S02]  /*1c00*/  IMAD R11, R13, R24, R11 ;  /* 0x000000180d0b7224 */ /* 0x000fe400078e020b */
[----:B------:R-:W-:Y:S02]  /*1c10*/  VIADD R24, R18, 0x3 ;  /* 0x0000000312187836 */ /* 0x000fe40000000000 */
[----:B------:R-:W-:Y:S02]  /*1c20*/  @!P2 IADD3 R10, PT, PT, R10, -R13, RZ ;  /* 0x8000000d0a0aa210 */ /* 0x000fe40007ffe0ff */
[----:B------:R-:W-:Y:S02]  /*1c30*/  ISETP.GT.U32.AND P5, PT, R17, R11, PT ;  /* 0x0000000b1100720c */ /* 0x000fe40003fa4070 */
[----:B------:R-:W-:Y:S02]  /*1c40*/  IABS R25, R24 ;  /* 0x0000001800197213 */ /* 0x000fe40000000000 */
[----:B------:R-:W-:-:S02]  /*1c50*/  ISETP.GE.U32.AND P6, PT, R10, R17, PT ;  /* 0x000000110a00720c */ /* 0x000fc40003fc6070 */
[----:B------:R-:W-:Y:S01]  /*1c60*/  @!P2 IADD3 R8, PT, PT, R8, 0x1, RZ ;  /* 0x000000010808a810 */ /* 0x000fe20007ffe0ff */
[----:B------:R-:W-:-:S06]  /*1c70*/  IMAD.HI.U32 R10, R20, R25, RZ ;  /* 0x00000019140a7227 */ /* 0x000fcc00078e00ff */
[----:B------:R-:W-:Y:S01]  /*1c80*/  @!P5 IADD3 R11, PT, PT, R11, -R13, RZ ;  /* 0x8000000d0b0bd210 */ /* 0x000fe20007ffe0ff */
[----:B------:R-:W-:-:S03]  /*1c90*/  @!P5 VIADD R9, R9, 0x1 ;  /* 0x000000010909d836 */ /* 0x000fc60000000000 */
[----:B------:R-:W-:Y:S02]  /*1ca0*/  ISETP.GE.U32.AND P4, PT, R11, R17, PT ;  /* 0x000000110b00720c */ /* 0x000fe40003f86070 */
[----:B------:R-:W-:Y:S02]  /*1cb0*/  IADD3 R11, PT, PT, -R10, RZ, RZ ;  /* 0x000000ff0a0b7210 */ /* 0x000fe40007ffe1ff */
[----:B------:R-:W-:-:S03]  /*1cc0*/  @P6 IADD3 R8, PT, PT, R8, 0x1, RZ ;  /* 0x0000000108086810 */ /* 0x000fc60007ffe0ff */
[----:B------:R-:W-:-:S05]  /*1cd0*/  IMAD R11, R13, R11, R25 ;  /* 0x0000000b0d0b7224 */ /* 0x000fca00078e0219 */
[----:B------:R-:W-:Y:S02]  /*1ce0*/  ISETP.GT.U32.AND P1, PT, R17, R11, PT ;  /* 0x0000000b1100720c */ /* 0x000fe40003f24070 */
[----:B------:R-:W-:-:S04]  /*1cf0*/  @P4 IADD3 R9, PT, PT, R9, 0x1, RZ ;  /* 0x0000000109094810 */ /* 0x000fc80007ffe0ff */
[----:B------:R-:W-:-:S07]  /*1d00*/  MOV R25, R9 ;  /* 0x0000000900197202 */ /* 0x000fce0000000f00 */
[----:B------:R-:W-:Y:S01]  /*1d10*/  @!P1 IMAD.IADD R11, R11, 0x1, -R13 ;  /* 0x000000010b0b9824 */ /* 0x000fe200078e0a0d */
[----:B------:R-:W-:-:S04]  /*1d20*/  @!P1 IADD3 R10, PT, PT, R10, 0x1, RZ ;  /* 0x000000010a0a9810 */ /* 0x000fc80007ffe0ff */
[----:B------:R-:W-:Y:S02]  /*1d30*/  ISETP.GE.U32.AND P3, PT, R11, R17, PT ;  /* 0x000000110b00720c */ /* 0x000fe40003f66070 */
[----:B------:R-:W-:-:S04]  /*1d40*/  LOP3.LUT R11, R28, R15, RZ, 0x3c, !PT ;  /* 0x0000000f1c0b7212 */ /* 0x000fc800078e3cff */
[----:B------:R-:W-:Y:S02]  /*1d50*/  ISETP.GE.AND P2, PT, R11, RZ, PT ;  /* 0x000000ff0b00720c */ /* 0x000fe40003f46270 */
[----:B------:R-:W-:-:S04]  /*1d60*/  LOP3.LUT R11, R26, R15, RZ, 0x3c, !PT ;  /* 0x0000000f1a0b7212 */ /* 0x000fc800078e3cff */
[----:B------:R-:W-:Y:S01]  /*1d70*/  ISETP.GE.AND P6, PT, R11, RZ, PT ;  /* 0x000000ff0b00720c */ /* 0x000fe20003fc6270 */
[----:B------:R-:W-:Y:S01]  /*1d80*/  @P3 VIADD R10, R10, 0x1 ;  /* 0x000000010a0a3836 */ /* 0x000fe20000000000 */
[----:B------:R-:W-:-:S04]  /*1d90*/  LOP3.LUT R11, R24, R15, RZ, 0x3c, !PT ;  /* 0x0000000f180b7212 */ /* 0x000fc800078e3cff */
[----:B------:R-:W-:Y:S02]  /*1da0*/  ISETP.GE.AND P5, PT, R11, RZ, PT ;  /* 0x000000ff0b00720c */ /* 0x000fe40003fa6270 */
[----:B------:R-:W-:-:S04]  /*1db0*/  @!P2 IADD3 R8, PT, PT, -R8, RZ, RZ ;  /* 0x000000ff0808a210 */ /* 0x000fc80007ffe1ff */
[----:B------:R-:W-:Y:S01]  /*1dc0*/  SEL R9, R12, R8, !P0 ;  /* 0x000000080c097207 */ /* 0x000fe20004000000 */
[----:B------:R-:W-:-:S03]  /*1dd0*/  @!P6 IMAD.MOV R25, RZ, RZ, -R25 ;  /* 0x000000ffff19e224 */ /* 0x000fc600078e0a19 */
[----:B------:R-:W-:Y:S01]  /*1de0*/  IADD3 R8, PT, PT, -R9, RZ, RZ ;  /* 0x000000ff09087210 */ /* 0x000fe20007ffe1ff */
[----:B------:R-:W-:Y:S01]  /*1df0*/  IMAD R9, R0, UR6, R9 ;  /* 0x0000000600097c24 */ /* 0x000fe2000f8e0209 */
[----:B------:R-:W-:Y:S02]  /*1e00*/  SEL R25, R12, R25, !P0 ;  /* 0x000000190c197207 */ /* 0x000fe40004000000 */
[----:B------:R-:W-:Y:S01]  /*1e10*/  @!P5 IADD3 R10, PT, PT, -R10, RZ, RZ ;  /* 0x000000ff0a0ad210 */ /* 0x000fe20007ffe1ff */
[----:B------:R-:W-:Y:S02]  /*1e20*/  IMAD R28, R15, R8, R28 ;  /* 0x000000080f1c7224 */ /* 0x000fe400078e021c */
[----:B------:R-:W-:Y:S01]  /*1e30*/  IMAD.WIDE R8, R9, 0x4, R6 ;  /* 0x0000000409087825 */ /* 0x000fe200078e0206 */
[----:B------:R-:W-:-:S03]  /*1e40*/  SEL R27, R12, R10, !P0 ;  /* 0x0000000a0c1b7207 */ /* 0x000fc60004000000 */
[C---:B------:R-:W-:Y:S02]  /*1e50*/  IMAD R11, R0.reuse, UR6, R25 ;  /* 0x00000006000b7c24 */ /* 0x040fe4000f8e0219 */
[----:B------:R-:W-:Y:S01]  /*1e60*/  IMAD R13, R0, UR6, R27 ;  /* 0x00000006000d7c24 */ /* 0x000fe2000f8e021b */
[----:B------:R0:W2:Y:S01]  /*1e70*/  LDG.E.CONSTANT R9, desc[UR8][R8.64] ;  /* 0x0000000808097981 */ /* 0x0000a2000c1e9900 */
[----:B------:R-:W-:-:S04]  /*1e80*/  IMAD.WIDE R10, R11, 0x4, R6 ;  /* 0x000000040b0a7825 */ /* 0x000fc800078e0206 */
[----:B------:R-:W-:Y:S02]  /*1e90*/  IMAD.WIDE R12, R13, 0x4, R6 ;  /* 0x000000040d0c7825 */ /* 0x000fe400078e0206 */
[----:B------:R-:W3:Y:S04]  /*1ea0*/  LDG.E.CONSTANT R11, desc[UR8][R10.64] ;  /* 0x000000080a0b7981 */ /* 0x000ee8000c1e9900 */
[----:B------:R-:W4:Y:S01]  /*1eb0*/  LDG.E.CONSTANT R13, desc[UR8][R12.64] ;  /* 0x000000080c0d7981 */ /* 0x000f22000c1e9900 */
[----:B------:R-:W-:Y:S01]  /*1ec0*/  IMAD.MOV R25, RZ, RZ, -R25 ;  /* 0x000000ffff197224 */ /* 0x000fe200078e0a19 */
[----:B0-----:R-:W-:-:S03]  /*1ed0*/  IADD3 R8, PT, PT, -R27, RZ, RZ ;  /* 0x000000ff1b087210 */ /* 0x001fc60007ffe1ff */
[C---:B------:R-:W-:Y:S02]  /*1ee0*/  IMAD R26, R15.reuse, R25, R26 ;  /* 0x000000190f1a7224 */ /* 0x040fe400078e021a */
[----:B------:R-:W-:Y:S02]  /*1ef0*/  IMAD R24, R15, R8, R24 ;  /* 0x000000080f187224 */ /* 0x000fe400078e0218 */
[----:B--2---:R-:W-:-:S04]  /*1f00*/  IMAD R25, R9, UR10, R2 ;  /* 0x0000000a09197c24 */ /* 0x004fc8000f8e0202 */
[----:B------:R-:W-:Y:S02]  /*1f10*/  IMAD R25, R25, UR11, R16 ;  /* 0x0000000b19197c24 */ /* 0x000fe4000f8e0210 */
[----:B---3--:R-:W-:Y:S02]  /*1f20*/  IMAD R29, R11, UR10, R2 ;  /* 0x0000000a0b1d7c24 */ /* 0x008fe4000f8e0202 */
[-C--:B------:R-:W-:Y:S02]  /*1f30*/  IMAD R11, R25, R15.reuse, R28 ;  /* 0x0000000f190b7224 */ /* 0x080fe400078e021c */
[----:B------:R-:W-:Y:S01]  /*1f40*/  IMAD R29, R29, UR11, R16 ;  /* 0x0000000b1d1d7c24 */ /* 0x000fe2000f8e0210 */
[----:B------:R-:W0:Y:S01]  /*1f50*/  LDS R25, [R14+-0x4] ;  /* 0xfffffc000e197984 */ /* 0x000e220000000800 */
[----:B----4-:R-:W-:Y:S02]  /*1f60*/  IMAD R27, R13, UR10, R2 ;  /* 0x0000000a0d1b7c24 */ /* 0x010fe4000f8e0202 */
[----:B------:R-:W-:-:S02]  /*1f70*/  IMAD R9, R29, R15, R26 ;  /* 0x0000000f1d097224 */ /* 0x000fc400078e021a */
[----:B------:R-:W-:Y:S01]  /*1f80*/  IMAD R27, R27, UR11, R16 ;  /* 0x0000000b1b1b7c24 */ /* 0x000fe2000f8e0210 */
[----:B------:R-:W-:Y:S01]  /*1f90*/  LDS R26, [R14+0x4] ;  /* 0x000004000e1a7984 */ /* 0x000fe20000000800 */
[----:B------:R-:W-:-:S04]  /*1fa0*/  IMAD.WIDE R10, R11, 0x4, R4 ;  /* 0x000000040b0a7825 */ /* 0x000fc800078e0204 */
[----:B------:R-:W-:Y:S02]  /*1fb0*/  IMAD R13, R27, R15, R24 ;  /* 0x0000000f1b0d7224 */ /* 0x000fe400078e0218 */
[--C-:B------:R-:W-:Y:S01]  /*1fc0*/  IMAD.WIDE R8, R9, 0x4, R4.reuse ;  /* 0x0000000409087825 */ /* 0x100fe200078e0204 */
[----:B------:R-:W0:Y:S03]  /*1fd0*/  LDG.E.CONSTANT R10, desc[UR8][R10.64] ;  /* 0x000000080a0a7981 */ /* 0x000e26000c1e9900 */
[----:B------:R-:W-:Y:S01]  /*1fe0*/  IMAD.WIDE R12, R13, 0x4, R4 ;  /* 0x000000040d0c7825 */ /* 0x000fe200078e0204 */
[----:B------:R1:W2:Y:S04]  /*1ff0*/  LDS R24, [R14] ;  /* 0x000000000e187984 */ /* 0x0002a80000000800 */
[----:B------:R-:W2:Y:S04]  /*2000*/  LDG.E.CONSTANT R9, desc[UR8][R8.64] ;  /* 0x0000000808097981 */ /* 0x000ea8000c1e9900 */
[----:B------:R-:W3:Y:S01]  /*2010*/  LDG.E.CONSTANT R13, desc[UR8][R12.64] ;  /* 0x000000080c0d7981 */ /* 0x000ee2000c1e9900 */
[----:B------:R-:W-:Y:S01]  /*2020*/  IADD3 R18, PT, PT, R18, 0x4, RZ ;  /* 0x0000000412127810 */ /* 0x000fe20007ffe0ff */
[----:B-1----:R-:W-:-:S03]  /*2030*/  VIADD R14, R14, 0x10 ;  /* 0x000000100e0e7836 */ /* 0x002fc60000000000 */
[----:B------:R-:W-:Y:S01]  /*2040*/  ISETP.NE.AND P0, PT, R18, R3, PT ;  /* 0x000000031200720c */ /* 0x000fe20003f05270 */
[----:B0-----:R-:W-:-:S04]  /*2050*/  FFMA R25, R25, R10, R22 ;  /* 0x0000000a19197223 */ /* 0x001fc80000000016 */
[----:B--2---:R-:W-:-:S04]  /*2060*/  FFMA R25, R24, R9, R25 ;  /* 0x0000000918197223 */ /* 0x004fc80000000019 */
[----:B---3--:R-:W-:-:S04]  /*2070*/  FFMA R22, R26, R13, R25 ;  /* 0x0000000d1a167223 */ /* 0x008fc80000000019 */
[----:B------:R-:W-:Y:S05]  /*2080*/  @P0 BRA `(.L_x_65) ;  /* 0xfffffff800200947 */ /* 0x000fea000383ffff */
[----:B------:R-:W-:-:S07]  /*2090*/  MOV R4, R3 ;  /* 0x0000000300047202 */ /* 0x000fce0000000f00 */
.L_x_64:
[----:B------:R-:W-:-:S13]  /*20a0*/  ISETP.NE.AND P0, PT, R23, RZ, PT ;  /* 0x000000ff1700720c */ /* 0x000fda0003f05270 */
[----:B------:R-:W-:Y:S05]  /*20b0*/  @!P0 BRA `(.L_x_63) ;  /* 0x0000000400e08947 */ /* 0x000fea0003800000 */
[----:B------:R-:W-:Y:S02]  /*20c0*/  ISETP.NE.AND P1, PT, R23, 0x1, PT ;  /* 0x000000011700780c */ /* 0x000fe40003f25270 */
[----:B------:R-:W-:-:S11]  /*20d0*/  LOP3.LUT P0, RZ, R21, 0x1, RZ, 0xc0, !PT ;  /* 0x0000000115ff7812 */ /* 0x000fd6000780c0ff */
[----:B------:R-:W-:Y:S05]  /*20e0*/  @!P1 BRA `(.L_x_66) ;  /* 0x0000000400209947 */ /* 0x000fea0003800000 */
[----:B----4-:R-:W0:Y:S01]  /*20f0*/  LDC R5, c[0x0][0x3c4] ;  /* 0x0000f100ff057b82 */ /* 0x010e220000000800 */
[----:B------:R-:W-:Y:S01]  /*2100*/  IABS R13, R4 ;  /* 0x00000004000d7213 */ /* 0x000fe20000000000 */
[----:B------:R-:W2:Y:S01]  /*2110*/  LDCU UR12, c[0x0][0x3c8] ;  /* 0x00007900ff0c77ac */ /* 0x000ea20008000800 */
[----:B-1----:R-:W-:Y:S01]  /*2120*/  IADD3 R12, PT, PT, R4, 0x1, RZ ;  /* 0x00000001040c7810 */ /* 0x002fe20007ffe0ff */
[----:B------:R-:W1:Y:S03]  /*2130*/  LDCU UR13, c[0x0][0x3c0] ;  /* 0x00007800ff0d77ac */ /* 0x000e660008000800 */
[----:B------:R-:W-:Y:S02]  /*2140*/  IABS R14, R12 ;  /* 0x0000000c000e7213 */ /* 0x000fe40000000000 */
[-C--:B0-----:R-:W-:Y:S02]  /*2150*/  IABS R8, R5.reuse ;  /* 0x0000000500087213 */ /* 0x081fe40000000000 */
[----:B------:R-:W-:-:S02]  /*2160*/  LOP3.LUT R15, RZ, R5, RZ, 0x33, !PT ;  /* 0x00000005ff0f7212 */ /* 0x000fc400078e33ff */
[----:B------:R-:W0:Y:S08]  /*2170*/  I2F.RP R9, R8 ;  /* 0x0000000800097306 */ /* 0x000e300000209400 */
[----:B0-----:R-:W0:Y:S02]  /*2180*/  MUFU.RCP R9, R9 ;  /* 0x0000000900097308 */ /* 0x001e240000001000 */
[----:B0-----:R-:W-:-:S06]  /*2190*/  IADD3 R6, PT, PT, R9, 0xffffffe, RZ ;  /* 0x0ffffffe09067810 */ /* 0x001fcc0007ffe0ff */
[----:B------:R0:W4:Y:S02]  /*21a0*/  F2I.FTZ.U32.TRUNC.NTZ R7, R6 ;  /* 0x0000000600077305 */ /* 0x000124000021f000 */
[----:B0-----:R-:W-:Y:S02]  /*21b0*/  HFMA2 R6, -RZ, RZ, 0, 0 ;  /* 0x00000000ff067431 */ /* 0x001fe400000001ff */
[----:B----4-:R-:W-:-:S04]  /*21c0*/  IMAD.MOV R11, RZ, RZ, -R7 ;  /* 0x000000ffff0b7224 */ /* 0x010fc800078e0a07 */
[----:B------:R-:W-:-:S04]  /*21d0*/  IMAD R11, R11, R8, RZ ;  /* 0x000000080b0b7224 */ /* 0x000fc800078e02ff */
[----:B------:R-:W-:Y:S01]  /*21e0*/  IMAD.HI.U32 R10, R7, R11, R6 ;  /* 0x0000000b070a7227 */ /* 0x000fe200078e0006 */
[----:B------:R-:W-:-:S03]  /*21f0*/  MOV R11, R14 ;  /* 0x0000000e000b7202 */ /* 0x000fc60000000f00 */
[----:B------:R-:W-:-:S04]  /*2200*/  IMAD.MOV.U32 R7, RZ, RZ, R13 ;  /* 0x000000ffff077224 */ /* 0x000fc800078e000d */
[----:B------:R-:W-:-:S04]  /*2210*/  IMAD.HI.U32 R9, R10, R7, RZ ;  /* 0x000000070a097227 */ /* 0x000fc800078e00ff */
[----:B------:R-:W-:Y:S01]  /*2220*/  IMAD.HI.U32 R10, R10, R11, RZ ;  /* 0x0000000b0a0a7227 */ /* 0x000fe200078e00ff */
[----:B------:R-:W-:-:S03]  /*2230*/  IADD3 R6, PT, PT, -R9, RZ, RZ ;  /* 0x000000ff09067210 */ /* 0x000fc60007ffe1ff */
[----:B------:R-:W-:Y:S02]  /*2240*/  IMAD.MOV R13, RZ, RZ, -R10 ;  /* 0x000000ffff0d7224 */ /* 0x000fe400078e0a0a */
[----:B------:R-:W-:Y:S01]  /*2250*/  IMAD R7, R8, R6, R7 ;  /* 0x0000000608077224 */ /* 0x000fe200078e0207 */
[----:B------:R-:W-:Y:S01]  /*2260*/  LOP3.LUT R6, R4, R5, RZ, 0x3c, !PT ;  /* 0x0000000504067212 */ /* 0x000fe200078e3cff */
[----:B------:R-:W-:-:S03]  /*2270*/  IMAD R11, R8, R13, R11 ;  /* 0x0000000d080b7224 */ /* 0x000fc600078e020b */
[C---:B------:R-:W-:Y:S02]  /*2280*/  ISETP.GT.U32.AND P5, PT, R8.reuse, R7, PT ;  /* 0x000000070800720c */ /* 0x040fe40003fa4070 */
[----:B------:R-:W-:Y:S02]  /*2290*/  ISETP.GT.U32.AND P6, PT, R8, R11, PT ;  /* 0x0000000b0800720c */ /* 0x000fe40003fc4070 */
[----:B------:R-:W-:-:S09]  /*22a0*/  ISETP.GE.AND P2, PT, R6, RZ, PT ;  /* 0x000000ff0600720c */ /* 0x000fd20003f46270 */
[-C--:B------:R-:W-:Y:S01]  /*22b0*/  @!P5 IADD3 R7, PT, PT, R7, -R8.reuse, RZ ;  /* 0x800000080707d210 */ /* 0x080fe20007ffe0ff */
[----:B------:R-:W-:Y:S01]  /*22c0*/  @!P5 VIADD R9, R9, 0x1 ;  /* 0x000000010909d836 */ /* 0x000fe20000000000 */
[-C--:B------:R-:W-:Y:S02]  /*22d0*/  @!P6 IADD3 R11, PT, PT, R11, -R8.reuse, RZ ;  /* 0x800000080b0be210 */ /* 0x080fe40007ffe0ff */
[-C--:B------:R-:W-:Y:S02]  /*22e0*/  ISETP.GE.U32.AND P3, PT, R7, R8.reuse, PT ;  /* 0x000000080700720c */ /* 0x080fe40003f66070 */
[----:B------:R-:W-:Y:S02]  /*22f0*/  LOP3.LUT R7, R12, R5, RZ, 0x3c, !PT ;  /* 0x000000050c077212 */ /* 0x000fe400078e3cff */
[----:B------:R-:W-:Y:S02]  /*2300*/  ISETP.GE.U32.AND P4, PT, R11, R8, PT ;  /* 0x000000080b00720c */ /* 0x000fe40003f86070 */
[----:B------:R-:W-:-:S02]  /*2310*/  ISETP.GE.AND P1, PT, R7, RZ, PT ;  /* 0x000000ff0700720c */ /* 0x000fc40003f26270 */
[----:B------:R-:W0:Y:S01]  /*2320*/  LDC.64 R6, c[0x0][0x3a0] ;  /* 0x0000e800ff067b82 */ /* 0x000e220000000a00 */
[----:B------:R-:W-:-:S04]  /*2330*/  @!P6 IADD3 R10, PT, PT, R10, 0x1, RZ ;  /* 0x000000010a0ae810 */ /* 0x000fc80007ffe0ff */
[----:B------:R-:W-:Y:S02]  /*2340*/  @P3 IADD3 R9, PT, PT, R9, 0x1, RZ ;  /* 0x0000000109093810 */ /* 0x000fe40007ffe0ff */
[----:B------:R-:W-:Y:S02]  /*2350*/  ISETP.NE.AND P3, PT, R5, RZ, PT ;  /* 0x000000ff0500720c */ /* 0x000fe40003f65270 */
[----:B------:R-:W-:Y:S01]  /*2360*/  @P4 VIADD R10, R10, 0x1 ;  /* 0x000000010a0a4836 */ /* 0x000fe20000000000 */
[----:B------:R-:W-:-:S04]  /*2370*/  @!P2 IADD3 R9, PT, PT, -R9, RZ, RZ ;  /* 0x000000ff0909a210 */ /* 0x000fc80007ffe1ff */
[----:B------:R-:W-:Y:S02]  /*2380*/  @!P1 IADD3 R10, PT, PT, -R10, RZ, RZ ;  /* 0x000000ff0a0a9210 */ /* 0x000fe40007ffe1ff */
[C---:B------:R-:W-:Y:S02]  /*2390*/  SEL R13, R15.reuse, R9, !P3 ;  /* 0x000000090f0d7207 */ /* 0x040fe40005800000 */
[----:B------:R-:W-:-:S03]  /*23a0*/  SEL R15, R15, R10, !P3 ;  /* 0x0000000a0f0f7207 */ /* 0x000fc60005800000 */
[C---:B--2---:R-:W-:Y:S02]  /*23b0*/  IMAD R9, R0.reuse, UR12, R13 ;  /* 0x0000000c00097c24 */ /* 0x044fe4000f8e020d */
[----:B------:R-:W-:Y:S01]  /*23c0*/  IMAD R11, R0, UR12, R15 ;  /* 0x0000000c000b7c24 */ /* 0x000fe2000f8e020f */
[----:B------:R-:W2:Y:S01]  /*23d0*/  LDCU UR12, c[0x0][0x3bc] ;  /* 0x00007780ff0c77ac */ /* 0x000ea20008000800 */
[----:B0-----:R-:W-:-:S04]  /*23e0*/  IMAD.WIDE R8, R9, 0x4, R6 ;  /* 0x0000000409087825 */ /* 0x001fc800078e0206 */
[----:B------:R-:W-:Y:S02]  /*23f0*/  IMAD.WIDE R10, R11, 0x4, R6 ;  /* 0x000000040b0a7825 */ /* 0x000fe400078e0206 */
[----:B------:R-:W2:Y:S01]  /*2400*/  LDG.E.CONSTANT R9, desc[UR8][R8.64] ;  /* 0x0000000808097981 */ /* 0x000ea2000c1e9900 */
[----:B------:R-:W0:Y:S03]  /*2410*/  LDC.64 R6, c[0x0][0x398] ;  /* 0x0000e600ff067b82 */ /* 0x000e260000000a00 */
[----:B------:R-:W4:Y:S01]  /*2420*/  LDG.E.CONSTANT R11, desc[UR8][R10.64] ;  /* 0x000000080a0b7981 */ /* 0x000f22000c1e9900 */
[----:B------:R-:W-:Y:S01]  /*2430*/  IMAD.MOV R14, RZ, RZ, -R13 ;  /* 0x000000ffff0e7224 */ /* 0x000fe200078e0a0d */
[----:B------:R-:W-:-:S03]  /*2440*/  IADD3 R17, PT, PT, -R15, RZ, RZ ;  /* 0x000000ff0f117210 */ /* 0x000fc60007ffe1ff */
[C---:B------:R-:W-:Y:S02]  /*2450*/  IMAD R14, R5.reuse, R14, R4 ;  /* 0x0000000e050e7224 */ /* 0x040fe400078e0204 */
[----:B------:R-:W-:Y:S02]  /*2460*/  IMAD R12, R5, R17, R12 ;  /* 0x00000011050c7224 */ /* 0x000fe400078e020c */
[--C-:B--2---:R-:W-:Y:S02]  /*2470*/  IMAD R13, R9, UR12, R2.reuse ;  /* 0x0000000c090d7c24 */ /* 0x104fe4000f8e0202 */
[----:B----4-:R-:W-:Y:S02]  /*2480*/  IMAD R15, R11, UR12, R2 ;  /* 0x0000000c0b0f7c24 */ /* 0x010fe4000f8e0202 */
[--C-:B-1----:R-:W-:Y:S02]  /*2490*/  IMAD R13, R13, UR13, R16.reuse ;  /* 0x0000000d0d0d7c24 */ /* 0x102fe4000f8e0210 */
[----:B------:R-:W-:-:S02]  /*24a0*/  IMAD R15, R15, UR13, R16 ;  /* 0x0000000d0f0f7c24 */ /* 0x000fc4000f8e0210 */
[-C--:B------:R-:W-:Y:S02]  /*24b0*/  IMAD R9, R13, R5.reuse, R14 ;  /* 0x000000050d097224 */ /* 0x080fe400078e020e */
[----:B------:R-:W-:Y:S02]  /*24c0*/  IMAD R15, R15, R5, R12 ;  /* 0x000000050f0f7224 */ /* 0x000fe400078e020c */
[----:B0-----:R-:W-:-:S04]  /*24d0*/  IMAD.WIDE R8, R9, 0x4, R6 ;  /* 0x0000000409087825 */ /* 0x001fc800078e0206 */
[----:B------:R-:W-:Y:S02]  /*24e0*/  IMAD.WIDE R6, R15, 0x4, R6 ;  /* 0x000000040f067825 */ /* 0x000fe400078e0206 */
[----:B------:R-:W2:Y:S04]  /*24f0*/  LDG.E.CONSTANT R8, desc[UR8][R8.64] ;  /* 0x0000000808087981 */ /* 0x000ea8000c1e9900 */
[----:B------:R-:W4:Y:S01]  /*2500*/  LDG.E.CONSTANT R7, desc[UR8][R6.64] ;  /* 0x0000000806077981 */ /* 0x000f22000c1e9900 */
[C---:B------:R-:W-:Y:S02]  /*2510*/  LEA R11, R4.reuse, UR5, 0x2 ;  /* 0x00000005040b7c11 */ /* 0x040fe4000f8e10ff */
[----:B------:R-:W-:-:S03]  /*2520*/  IADD3 R4, PT, PT, R4, 0x2, RZ ;  /* 0x0000000204047810 */ /* 0x000fc60007ffe0ff */
[----:B------:R-:W2:Y:S04]  /*2530*/  LDS R5, [R11] ;  /* 0x000000000b057984 */ /* 0x000ea80000000800 */
[----:B------:R-:W4:Y:S01]  /*2540*/  LDS R10, [R11+0x4] ;  /* 0x000004000b0a7984 */ /* 0x000f220000000800 */
[----:B--2---:R-:W-:-:S04]  /*2550*/  FFMA R5, R5, R8, R22 ;  /* 0x0000000805057223 */ /* 0x004fc80000000016 */
[----:B----4-:R-:W-:-:S07]  /*2560*/  FFMA R22, R10, R7, R5 ;  /* 0x000000070a167223 */ /* 0x010fce0000000005 */
.L_x_66:
[----:B------:R-:W-:Y:S05]  /*2570*/  @!P0 BRA `(.L_x_63) ;  /* 0x0000000000b08947 */ /* 0x000fea0003800000 */
[----:B----4-:R-:W0:Y:S01]  /*2580*/  LDC R5, c[0x0][0x3c4] ;  /* 0x0000f100ff057b82 */ /* 0x010e220000000800 */
[----:B------:R-:W-:Y:S01]  /*2590*/  HFMA2 R6, -RZ, RZ, 0, 0 ;  /* 0x00000000ff067431 */ /* 0x000fe200000001ff */
[----:B-1----:R-:W-:Y:S01]  /*25a0*/  IABS R12, R4 ;  /* 0x00000004000c7213 */ /* 0x002fe20000000000 */
[----:B------:R-:W1:Y:S01]  /*25b0*/  LDCU UR12, c[0x0][0x3c8] ;  /* 0x00007900ff0c77ac */ /* 0x000e620008000800 */
[----:B------:R-:W2:Y:S01]  /*25c0*/  LDCU UR13, c[0x0][0x3c0] ;  /* 0x00007800ff0d77ac */ /* 0x000ea20008000800 */
[----:B0-----:R-:W-:-:S04]  /*25d0*/  IABS R10, R5 ;  /* 0x00000005000a7213 */ /* 0x001fc80000000000 */
[----:B------:R-:W0:Y:S08]  /*25e0*/  I2F.RP R8, R10 ;  /* 0x0000000a00087306 */ /* 0x000e300000209400 */
[----:B0-----:R-:W0:Y:S02]  /*25f0*/  MUFU.RCP R8, R8 ;  /* 0x0000000800087308 */ /* 0x001e240000001000 */
[----:B0-----:R-:W-:-:S06]  /*2600*/  VIADD R9, R8, 0xffffffe ;  /* 0x0ffffffe08097836 */ /* 0x001fcc0000000000 */
[----:B------:R-:W0:Y:S02]  /*2610*/  F2I.FTZ.U32.TRUNC.NTZ R7, R9 ;  /* 0x0000000900077305 */ /* 0x000e24000021f000 */
[----:B0-----:R-:W-:-:S05]  /*2620*/  IADD3 R11, PT, PT, RZ, -R7, RZ ;  /* 0x80000007ff0b7210 */ /* 0x001fca0007ffe0ff */
[----:B------:R-:W-:-:S04]  /*2630*/  IMAD R11, R11, R10, RZ ;  /* 0x0000000a0b0b7224 */ /* 0x000fc800078e02ff */
[----:B------:R-:W-:-:S04]  /*2640*/  IMAD.HI.U32 R6, R7, R11, R6 ;  /* 0x0000000b07067227 */ /* 0x000fc800078e0006 */
[----:B------:R-:W-:-:S04]  /*2650*/  IMAD.MOV.U32 R7, RZ, RZ, R12 ;  /* 0x000000ffff077224 */ /* 0x000fc800078e000c */
[----:B------:R-:W-:-:S05]  /*2660*/  IMAD.HI.U32 R6, R6, R7, RZ ;  /* 0x0000000706067227 */ /* 0x000fca00078e00ff */
[----:B------:R-:W-:-:S05]  /*2670*/  IADD3 R8, PT, PT, -R6, RZ, RZ ;  /* 0x000000ff06087210 */ /* 0x000fca0007ffe1ff */
[C---:B------:R-:W-:Y:S02]  /*2680*/  IMAD R7, R10.reuse, R8, R7 ;  /* 0x000000080a077224 */ /* 0x040fe400078e0207 */
[----:B------:R-:W0:Y:S03]  /*2690*/  LDC.64 R8, c[0x0][0x3a0] ;  /* 0x0000e800ff087b82 */ /* 0x000e260000000a00 */
[----:B------:R-:W-:-:S13]  /*26a0*/  ISETP.GT.U32.AND P1, PT, R10, R7, PT ;  /* 0x000000070a00720c */ /* 0x000fda0003f24070 */
[-C--:B------:R-:W-:Y:S01]  /*26b0*/  @!P1 IADD3 R7, PT, PT, R7, -R10.reuse, RZ ;  /* 0x8000000a07079210 */ /* 0x080fe20007ffe0ff */
[----:B------:R-:W-:Y:S01]  /*26c0*/  @!P1 VIADD R6, R6, 0x1 ;  /* 0x0000000106069836 */ /* 0x000fe20000000000 */
[----:B------:R-:W-:Y:S02]  /*26d0*/  ISETP.NE.AND P1, PT, R5, RZ, PT ;  /* 0x000000ff0500720c */ /* 0x000fe40003f25270 */
[----:B------:R-:W-:Y:S02]  /*26e0*/  ISETP.GE.U32.AND P0, PT, R7, R10, PT ;  /* 0x0000000a0700720c */ /* 0x000fe40003f06070 */
[----:B------:R-:W-:-:S04]  /*26f0*/  LOP3.LUT R7, R4, R5, RZ, 0x3c, !PT ;  /* 0x0000000504077212 */ /* 0x000fc800078e3cff */
[----:B------:R-:W-:-:S07]  /*2700*/  ISETP.GE.AND P2, PT, R7, RZ, PT ;  /* 0x000000ff0700720c */ /* 0x000fce0003f46270 */
[----:B------:R-:W-:-:S04]  /*2710*/  @P0 IADD3 R6, PT, PT, R6, 0x1, RZ ;  /* 0x0000000106060810 */ /* 0x000fc80007ffe0ff */
[----:B------:R-:W-:-:S05]  /*2720*/  MOV R11, R6 ;  /* 0x00000006000b7202 */ /* 0x000fca0000000f00 */
[----:B------:R-:W-:Y:S01]  /*2730*/  @!P2 IMAD.MOV R11, RZ, RZ, -R11 ;  /* 0x000000ffff0ba224 */ /* 0x000fe200078e0a0b */
[----:B------:R-:W-:-:S05]  /*2740*/  @!P1 LOP3.LUT R11, RZ, R5, RZ, 0x33, !PT ;  /* 0x00000005ff0b9212 */ /* 0x000fca00078e33ff */
[----:B-1----:R-:W-:Y:S01]  /*2750*/  IMAD R7, R0, UR12, R11 ;  /* 0x0000000c00077c24 */ /* 0x002fe2000f8e020b */
[----:B------:R-:W1:Y:S03]  /*2760*/  LDCU UR12, c[0x0][0x3bc] ;  /* 0x00007780ff0c77ac */ /* 0x000e660008000800 */
[----:B0-----:R-:W-:Y:S02]  /*2770*/  IMAD.WIDE R8, R7, 0x4, R8 ;  /* 0x0000000407087825 */ /* 0x001fe400078e0208 */
[----:B------:R-:W0:Y:S04]  /*2780*/  LDC.64 R6, c[0x0][0x398] ;  /* 0x0000e600ff067b82 */ /* 0x000e280000000a00 */
[----:B------:R-:W1:Y:S01]  /*2790*/  LDG.E.CONSTANT R9, desc[UR8][R8.64] ;  /* 0x0000000808097981 */ /* 0x000e62000c1e9900 */
[----:B------:R-:W-:-:S05]  /*27a0*/  IADD3 R10, PT, PT, -R11, RZ, RZ ;  /* 0x000000ff0b0a7210 */ /* 0x000fca0007ffe1ff */
[----:B------:R-:W-:Y:S01]  /*27b0*/  IMAD R10, R5, R10, R4 ;  /* 0x0000000a050a7224 */ /* 0x000fe200078e0204 */
[----:B------:R-:W-:Y:S01]  /*27c0*/  LEA R4, R4, UR5, 0x2 ;  /* 0x0000000504047c11 */ /* 0x000fe2000f8e10ff */
[----:B-1----:R-:W-:-:S04]  /*27d0*/  IMAD R11, R9, UR12, R2 ;  /* 0x0000000c090b7c24 */ /* 0x002fc8000f8e0202 */
[----:B--2---:R-:W-:-:S04]  /*27e0*/  IMAD R11, R11, UR13, R16 ;  /* 0x0000000d0b0b7c24 */ /* 0x004fc8000f8e0210 */
[----:B------:R-:W-:Y:S02]  /*27f0*/  IMAD R11, R11, R5, R10 ;  /* 0x000000050b0b7224 */ /* 0x000fe400078e020a */
[----:B------:R-:W1:Y:S02]  /*2800*/  LDS R5, [R4] ;  /* 0x0000000004057984 */ /* 0x000e640000000800 */
[----:B0-----:R-:W-:-:S06]  /*2810*/  IMAD.WIDE R6, R11, 0x4, R6 ;  /* 0x000000040b067825 */ /* 0x001fcc00078e0206 */
[----:B------:R-:W1:Y:S02]  /*2820*/  LDG.E.CONSTANT R6, desc[UR8][R6.64] ;  /* 0x0000000806067981 */ /* 0x000e64000c1e9900 */
[----:B-1----:R-:W-:-:S07]  /*2830*/  FFMA R22, R5, R6, R22 ;  /* 0x0000000605167223 */ /* 0x002fce0000000016 */
.L_x_63:
[----:B--2-4-:R-:W0:Y:S01]  /*2840*/  LDC.64 R4, c[0x0][0x380] ;  /* 0x0000e000ff047b82 */ /* 0x014e220000000a00 */
[----:B------:R-:W2:Y:S02]  /*2850*/  LDCU UR12, c[0x0][0x3c0] ;  /* 0x00007800ff0c77ac */ /* 0x000ea40008000800 */
[----:B--2---:R-:W-:Y:S01]  /*2860*/  IMAD R7, R19, UR12, R16 ;  /* 0x0000000c13077c24 */ /* 0x004fe2000f8e0210 */
[----:B------:R-:W-:-:S03]  /*2870*/  IADD3 R16, PT, PT, R16, UR7, RZ ;  /* 0x0000000710107c10 */ /* 0x000fc6000fffe0ff */
[----:B0-----:R-:W-:Y:S01]  /*2880*/  IMAD.WIDE R4, R7, 0x4, R4 ;  /* 0x0000000407047825 */ /* 0x001fe200078e0204 */
[----:B------:R-:W-:-:S04]  /*2890*/  ISETP.GE.AND P0, PT, R16, UR12, PT ;  /* 0x0000000c10007c0c */ /* 0x000fc8000bf06270 */
[----:B------:R0:W-:Y:S09]  /*28a0*/  STG.E desc[UR8][R4.64], R22 ;  /* 0x0000001604007986 */ /* 0x0001f2000c101908 */
[----:B------:R-:W-:Y:S05]  /*28b0*/  @!P0 BRA `(.L_x_67) ;  /* 0xffffffec00b88947 */ /* 0x000fea000383ffff */
[----:B---3--:R-:W-:Y:S05]  /*28c0*/  EXIT ;  /* 0x000000000000794d */ /* 0x008fea0003800000 */
        .weak           $__internal_1_$__cuda_sm3x_div_rn_noftz_f32_slowpath
        .type           $__internal_1_$__cuda_sm3x_div_rn_noftz_f32_slowpath,@function
        .size           $__internal_1_$__cuda_sm3x_div_rn_noftz_f32_slowpath,(.L_x_85 - $__internal_1_$__cuda_sm3x_div_rn_noftz_f32_slowpath)
$__internal_1_$__cuda_sm3x_div_rn_noftz_f32_slowpath:
[--C-:B------:R-:W-:Y:S01]  /*28d0*/  SHF.R.U32.HI R9, RZ, 0x17, R4.reuse ;  /* 0x00000017ff097819 */ /* 0x100fe20000011604 */
[----:B------:R-:W-:Y:S01]  /*28e0*/  BSSY.RECONVERGENT B2, `(.L_x_68) ;  /* 0x0000064000027945 */ /* 0x000fe20003800200 */
[----:B------:R-:W-:Y:S01]  /*28f0*/  SHF.R.U32.HI R10, RZ, 0x17, R3 ;  /* 0x00000017ff0a7819 */ /* 0x000fe20000011603 */
[----:B------:R-:W-:Y:S01]  /*2900*/  IMAD.MOV.U32 R12, RZ, RZ, R4 ;  /* 0x000000ffff0c7224 */ /* 0x000fe200078e0004 */
[----:B------:R-:W-:Y:S02]  /*2910*/  LOP3.LUT R9, R9, 0xff, RZ, 0xc0, !PT ;  /* 0x000000ff09097812 */ /* 0x000fe400078ec0ff */
[----:B------:R-:W-:Y:S02]  /*2920*/  LOP3.LUT R14, R10, 0xff, RZ, 0xc0, !PT ;  /* 0x000000ff0a0e7812 */ /* 0x000fe400078ec0ff */
[----:B------:R-:W-:Y:S01]  /*2930*/  MOV R11, R3 ;  /* 0x00000003000b7202 */ /* 0x000fe20000000f00 */
[----:B------:R-:W-:Y:S01]  /*2940*/  VIADD R15, R9, 0xffffffff ;  /* 0xffffffff090f7836 */ /* 0x000fe20000000000 */
[----:B------:R-:W-:-:S04]  /*2950*/  IADD3 R13, PT, PT, R14, -0x1, RZ ;  /* 0xffffffff0e0d7810 */ /* 0x000fc80007ffe0ff */
[----:B------:R-:W-:-:S04]  /*2960*/  ISETP.GT.U32.AND P0, PT, R15, 0xfd, PT ;  /* 0x000000fd0f00780c */ /* 0x000fc80003f04070 */
[----:B------:R-:W-:-:S13]  /*2970*/  ISETP.GT.U32.OR P0, PT, R13, 0xfd, P0 ;  /* 0x000000fd0d00780c */ /* 0x000fda0000704470 */
        /* <DEDUP_REMOVED lines=20> */
[----:B------:R-:W-:Y:S01]  /*2ac0*/  @P0 MOV R10, RZ ;  /* 0x000000ff000a0202 */ /* 0x000fe20000000f00 */
[----:B------:R-:W-:Y:S02]  /*2ad0*/  @!P0 IMAD.MOV.U32 R10, RZ, RZ, -0x40 ;  /* 0xffffffc0ff0a8424 */ /* 0x000fe400078e00ff */
[----:B------:R-:W-:Y:S01]  /*2ae0*/  @!P0 FFMA R11, R3, 1.84467440737095516160e+19, RZ ;  /* 0x5f800000030b8823 */ /* 0x000fe200000000ff */
[----:B------:R-:W-:Y:S02]  /*2af0*/  @!P1 FFMA R12, R4, 1.84467440737095516160e+19, RZ ;  /* 0x5f800000040c9823 */ /* 0x000fe400000000ff */
[----:B------:R-:W-:-:S07]  /*2b00*/  @!P1 IADD3 R10, PT, PT, R10, 0x40, RZ ;  /* 0x000000400a0a9810 */ /* 0x000fce0007ffe0ff */
.L_x_69:
[----:B------:R-:W-:Y:S01]  /*2b10*/  LEA R3, R9, 0xc0800000, 0x17 ;  /* 0xc080000009037811 */ /* 0x000fe200078eb8ff */
[----:B------:R-:W-:Y:S01]  /*2b20*/  VIADD R14, R14, 0xffffff81 ;  /* 0xffffff810e0e7836 */ /* 0x000fe20000000000 */
[----:B------:R-:W-:Y:S02]  /*2b30*/  BSSY.RECONVERGENT B3, `(.L_x_74) ;  /* 0x0000035000037945 */ /* 0x000fe40003800200 */
[----:B------:R-:W-:Y:S01]  /*2b40*/  IADD3 R13, PT, PT, -R3, R12, RZ ;  /* 0x0000000c030d7210 */ /* 0x000fe20007ffe1ff */
[----:B------:R-:W-:-:S03]  /*2b50*/  IMAD R3, R14, -0x800000, R11 ;  /* 0xff8000000e037824 */ /* 0x000fc600078e020b */
[----:B------:R-:W0:Y:S01]  /*2b60*/  MUFU.RCP R12, R13 ;  /* 0x0000000d000c7308 */ /* 0x000e220000001000 */
[----:B------:R-:W-:-:S04]  /*2b70*/  FADD.FTZ R18, -R13, -RZ ;  /* 0x800000ff0d127221 */ /* 0x000fc80000010100 */
[----:B0-----:R-:W-:-:S04]  /*2b80*/  FFMA R15, R12, R18, 1 ;  /* 0x3f8000000c0f7423 */ /* 0x001fc80000000012 */
[----:B------:R-:W-:-:S04]  /*2b90*/  FFMA R12, R12, R15, R12 ;  /* 0x0000000f0c0c7223 */ /* 0x000fc8000000000c */
[----:B------:R-:W-:-:S04]  /*2ba0*/  FFMA R11, R3, R12, RZ ;  /* 0x0000000c030b7223 */ /* 0x000fc800000000ff */
[----:B------:R-:W-:-:S04]  /*2bb0*/  FFMA R15, R18, R11, R3 ;  /* 0x0000000b120f7223 */ /* 0x000fc80000000003 */
[----:B------:R-:W-:Y:S01]  /*2bc0*/  FFMA R15, R12, R15, R11 ;  /* 0x0000000f0c0f7223 */ /* 0x000fe2000000000b */
[----:B------:R-:W-:-:S03]  /*2bd0*/  IADD3 R11, PT, PT, R14, 0x7f, -R9 ;  /* 0x0000007f0e0b7810 */ /* 0x000fc60007ffe809 */
[----:B------:R-:W-:Y:S01]  /*2be0*/  FFMA R18, R18, R15, R3 ;  /* 0x0000000f12127223 */ /* 0x000fe20000000003 */
[----:B------:R-:W-:-:S03]  /*2bf0*/  IADD3 R10, PT, PT, R11, R10, RZ ;  /* 0x0000000a0b0a7210 */ /* 0x000fc60007ffe0ff */
        /* <DEDUP_REMOVED lines=15> */
[C---:B------:R-:W-:Y:S02]  /*2cf0*/  IADD3 R11, PT, PT, R13.reuse, 0x20, RZ ;  /* 0x000000200d0b7810 */ /* 0x040fe40007ffe0ff */
[----:B------:R-:W-:Y:S02]  /*2d00*/  ISETP.NE.AND P3, PT, R13, RZ, PT ;  /* 0x000000ff0d00720c */ /* 0x000fe40003f65270 */
[----:B------:R-:W-:Y:S01]  /*2d10*/  LOP3.LUT R10, R9, 0x7fffff, RZ, 0xc0, !PT ;  /* 0x007fffff090a7812 */ /* 0x000fe200078ec0ff */
[CCC-:B------:R-:W-:Y:S01]  /*2d20*/  FFMA.RP R9, R12.reuse, R18.reuse, R15.reuse ;  /* 0x000000120c097223 */ /* 0x1c0fe2000000800f */
[----:B------:R-:W-:Y:S01]  /*2d30*/  FFMA.RM R12, R12, R18, R15 ;  /* 0x000000120c0c7223 */ /* 0x000fe2000000400f */
[----:B------:R-:W-:Y:S02]  /*2d40*/  ISETP.NE.AND P1, PT, R13, RZ, PT ;  /* 0x000000ff0d00720c */ /* 0x000fe40003f25270 */
[----:B------:R-:W-:-:S02]  /*2d50*/  LOP3.LUT R10, R10, 0x800000, RZ, 0xfc, !PT ;  /* 0x008000000a0a7812 */ /* 0x000fc400078efcff */
[----:B------:R-:W-:Y:S02]  /*2d60*/  IADD3 R13, PT, PT, -R13, RZ, RZ ;  /* 0x000000ff0d0d7210 */ /* 0x000fe40007ffe1ff */
[----:B------:R-:W-:Y:S02]  /*2d70*/  SHF.L.U32 R11, R10, R11, RZ ;  /* 0x0000000b0a0b7219 */ /* 0x000fe400000006ff */
[----:B------:R-:W-:Y:S02]  /*2d80*/  FSETP.NEU.FTZ.AND P0, PT, R9, R12, PT ;  /* 0x0000000c0900720b */ /* 0x000fe40003f1d000 */
[----:B------:R-:W-:Y:S02]  /*2d90*/  SEL R9, R13, RZ, P3 ;  /* 0x000000ff0d097207 */ /* 0x000fe40001800000 */
[----:B------:R-:W-:Y:S02]  /*2da0*/  ISETP.NE.AND P1, PT, R11, RZ, P1 ;  /* 0x000000ff0b00720c */ /* 0x000fe40000f25270 */
[----:B------:R-:W-:-:S02]  /*2db0*/  SHF.R.U32.HI R9, RZ, R9, R10 ;  /* 0x00000009ff097219 */ /* 0x000fc4000001160a */
[----:B------:R-:W-:Y:S02]  /*2dc0*/  PLOP3.LUT P0, PT, P0, P1, PT, 0xf8, 0x8f ;  /* 0x00000000008f781c */ /* 0x000fe40000703f70 */
[----:B------:R-:W-:Y:S02]  /*2dd0*/  SHF.R.U32.HI R11, RZ, 0x1, R9 ;  /* 0x00000001ff0b7819 */ /* 0x000fe40000011609 */
[----:B------:R-:W-:-:S04]  /*2de0*/  SEL R10, RZ, 0x1, !P0 ;  /* 0x00000001ff0a7807 */ /* 0x000fc80004000000 */
[----:B------:R-:W-:-:S04]  /*2df0*/  LOP3.LUT R10, R10, 0x1, R11, 0xf8, !PT ;  /* 0x000000010a0a7812 */ /* 0x000fc800078ef80b */
[----:B------:R-:W-:-:S05]  /*2e00*/  LOP3.LUT R10, R10, R9, RZ, 0xc0, !PT ;  /* 0x000000090a0a7212 */ /* 0x000fca00078ec0ff */
[----:B------:R-:W-:-:S05]  /*2e10*/  IMAD.IADD R10, R11, 0x1, R10 ;  /* 0x000000010b0a7824 */ /* 0x000fca00078e020a */
[----:B------:R-:W-:Y:S01]  /*2e20*/  LOP3.LUT R3, R10, R3, RZ, 0xfc, !PT ;  /* 0x000000030a037212 */ /* 0x000fe200078efcff */
[----:B------:R-:W-:Y:S06]  /*2e30*/  BRA `(.L_x_77) ;  /* 0x0000000000107947 */ /* 0x000fec0003800000 */
.L_x_76:
[----:B------:R-:W-:-:S04]  /*2e40*/  LOP3.LUT R3, R3, 0x80000000, RZ, 0xc0, !PT ;  /* 0x8000000003037812 */ /* 0x000fc800078ec0ff */
[----:B------:R-:W-:Y:S01]  /*2e50*/  LOP3.LUT R3, R3, 0x7f800000, RZ, 0xfc, !PT ;  /* 0x7f80000003037812 */ /* 0x000fe200078efcff */
[----:B------:R-:W-:Y:S06]  /*2e60*/  BRA `(.L_x_77) ;  /* 0x0000000000047947 */ /* 0x000fec0003800000 */
.L_x_75:
[----:B------:R-:W-:-:S07]  /*2e70*/  LEA R3, R10, R3, 0x17 ;  /* 0x000000030a037211 */ /* 0x000fce00078eb8ff */
.L_x_77:
[----:B------:R-:W-:Y:S05]  /*2e80*/  BSYNC.RECONVERGENT B3 ;  /* 0x0000000000037941 */ /* 0x000fea0003800200 */
.L_x_74:
[----:B------:R-:W-:Y:S05]  /*2e90*/  BRA `(.L_x_78) ;  /* 0x0000000000207947 */ /* 0x000fea0003800000 */
.L_x_73:
[----:B------:R-:W-:-:S04]  /*2ea0*/  LOP3.LUT R3, R12, 0x80000000, R11, 0x48, !PT ;  /* 0x800000000c037812 */ /* 0x000fc800078e480b */
[----:B------:R-:W-:Y:S01]  /*2eb0*/  LOP3.LUT R3, R3, 0x7f800000, RZ, 0xfc, !PT ;  /* 0x7f80000003037812 */ /* 0x000fe200078efcff */
[----:B------:R-:W-:Y:S06]  /*2ec0*/  BRA `(.L_x_78) ;  /* 0x0000000000147947 */ /* 0x000fec0003800000 */
.L_x_72:
[----:B------:R-:W-:Y:S01]  /*2ed0*/  LOP3.LUT R3, R12, 0x80000000, R11, 0x48, !PT ;  /* 0x800000000c037812 */ /* 0x000fe200078e480b */
[----:B------:R-:W-:Y:S06]  /*2ee0*/  BRA `(.L_x_78) ;  /* 0x00000000000c7947 */ /* 0x000fec0003800000 */
.L_x_71:
[----:B------:R-:W0:Y:S01]  /*2ef0*/  MUFU.RSQ R3, -QNAN ;  /* 0xffc0000000037908 */ /* 0x000e220000001400 */
[----:B------:R-:W-:Y:S05]  /*2f00*/  BRA `(.L_x_78) ;  /* 0x0000000000047947 */ /* 0x000fea0003800000 */
.L_x_70:
[----:B------:R-:W-:-:S07]  /*2f10*/  FADD.FTZ R3, R3, R4 ;  /* 0x0000000403037221 */ /* 0x000fce0000010000 */
.L_x_78:
[----:B------:R-:W-:Y:S05]  /*2f20*/  BSYNC.RECONVERGENT B2 ;  /* 0x0000000000027941 */ /* 0x000fea0003800200 */
.L_x_68:
[----:B------:R-:W-:-:S04]  /*2f30*/  HFMA2 R9, -RZ, RZ, 0, 0 ;  /* 0x00000000ff097431 */ /* 0x000fc800000001ff */
[----:B0-----:R-:W-:Y:S05]  /*2f40*/  RET.REL.NODEC R8 `(paged_attention_v1_kernel_f32) ;  /* 0xffffffd0082c7950 */ /* 0x001fea0003c3ffff */
.L_x_79:
        /* <DEDUP_REMOVED lines=11> */
.L_x_85:


//--------------------- .text.reshape_and_cache_kernel_f32 --------------------------
	.section	.text.reshape_and_cache_kernel_f32,"ax",@progbits
	.align	128
        .global         reshape_and_cache_kernel_f32
        .type           reshape_and_cache_kernel_f32,@function
        .size           reshape_and_cache_kernel_f32,(.L_x_86 - reshape_and_cache_kernel_f32)
        .other          reshape_and_cache_kernel_f32,@"STO_CUDA_ENTRY STV_DEFAULT"
reshape_and_cache_kernel_f32:
.text.reshape_and_cache_kernel_f32:
[----:B------:R-:W-:Y:S01]  /*0000*/  LDC R1, c[0x0][0x37c] ;  /* 0x0000df00ff017b82 */ /* 0x000fe20000000800 */
[----:B------:R-:W0:Y:S01]  /*0010*/  S2R R0, SR_CTAID.X ;  /* 0x0000000000007919 */ /* 0x000e220000002500 */
[----:B------:R-:W0:Y:S02]  /*0020*/  LDCU UR4, c[0x0][0x3a8] ;  /* 0x00007500ff0477ac */ /* 0x000e240008000800 */
[----:B0-----:R-:W-:-:S13]  /*0030*/  ISETP.GE.AND P0, PT, R0, UR4, PT ;  /* 0x0000000400007c0c */ /* 0x001fda000bf06270 */
[----:B------:R-:W-:Y:S05]  /*0040*/  @P0 EXIT ;  /* 0x000000000000094d */ /* 0x000fea0003800000 */
[----:B------:R-:W0:Y:S01]  /*0050*/  LDC.64 R4, c[0x0][0x3a0] ;  /* 0x0000e800ff047b82 */ /* 0x000e220000000a00 */
[----:B------:R-:W1:Y:S01]  /*0060*/  LDCU.64 UR6, c[0x0][0x358] ;  /* 0x00006b00ff0677ac */ /* 0x000e620008000a00 */
[----:B0-----:R-:W-:-:S06]  /*0070*/  IMAD.WIDE.U32 R4, R0, 0x8, R4 ;  /* 0x0000000800047825 */ /* 0x001fcc00078e0004 */
[----:B-1----:R-:W2:Y:S02]  /*0080*/  LDG.E.64.CONSTANT R4, desc[UR6][R4.64] ;  /* 0x0000000604047981 */ /* 0x002ea4000c1e9b00 */
[----:B--2---:R-:W-:-:S13]  /*0090*/  ISETP.GE.AND P0, PT, R5, RZ, PT ;  /* 0x000000ff0500720c */ /* 0x004fda0003f06270 */
[----:B------:R-:W-:Y:S05]  /*00a0*/  @!P0 EXIT ;  /* 0x000000000000894d */ /* 0x000fea0003800000 */
[----:B------:R-:W0:Y:S02]  /*00b0*/  LDCU UR8, c[0x0][0x3b4] ;  /* 0x00007680ff0877ac */ /* 0x000e240008000800 */
[----:B0-----:R-:W-:-:S06]  /*00c0*/  USHF.R.S32.HI UR4, URZ, 0x1f, UR8 ;  /* 0x0000001fff047899 */ /* 0x001fcc0008011408 */
[----:B------:R-:W-:-:S04]  /*00d0*/  LOP3.LUT R2, R5, UR4, RZ, 0xfc, !PT ;  /* 0x0000000405027c12 */ /* 0x000fc8000f8efcff */
[----:B------:R-:W-:-:S13]  /*00e0*/  ISETP.NE.U32.AND P0, PT, R2, RZ, PT ;  /* 0x000000ff0200720c */ /* 0x000fda0003f05070 */
[----:B------:R-:W-:Y:S05]  /*00f0*/  @P0 BRA `(.L_x_80) ;  /* 0x0000000000580947 */ /* 0x000fea0003800000 */
[----:B------:R-:W0:Y:S01]  /*0100*/  I2F.U32.RP R5, UR8 ;  /* 0x0000000800057d06 */ /* 0x000e220008209000 */
[----:B------:R-:W-:-:S07]  /*0110*/  ISETP.NE.U32.AND P2, PT, RZ, UR8, PT ;  /* 0x00000008ff007c0c */ /* 0x000fce000bf45070 */
[----:B0-----:R-:W0:Y:S02]  /*0120*/  MUFU.RCP R5, R5 ;  /* 0x0000000500057308 */ /* 0x001e240000001000 */
[----:B0-----:R-:W-:-:S06]  /*0130*/  VIADD R2, R5, 0xffffffe ;  /* 0x0ffffffe05027836 */ /* 0x001fcc0000000000 */
[----:B------:R0:W1:Y:S02]  /*0140*/  F2I.FTZ.U32.TRUNC.NTZ R3, R2 ;  /* 0x0000000200037305 */ /* 0x000064000021f000 */
[----:B0-----:R-:W-:Y:S02]  /*0150*/  HFMA2 R2, -RZ, RZ, 0, 0 ;  /* 0x00000000ff027431 */ /* 0x001fe400000001ff */
[----:B-1----:R-:W-:-:S04]  /*0160*/  IMAD.MOV R7, RZ, RZ, -R3 ;  /* 0x000000ffff077224 */ /* 0x002fc800078e0a03 */
[----:B------:R-:W-:-:S04]  /*0170*/  IMAD R7, R7, UR8, RZ ;  /* 0x0000000807077c24 */ /* 0x000fc8000f8e02ff */
[----:B------:R-:W-:-:S06]  /*0180*/  IMAD.HI.U32 R3, R3, R7, R2 ;  /* 0x0000000703037227 */ /* 0x000fcc00078e0002 */
[----:B------:R-:W-:-:S04]  /*0190*/  IMAD.HI.U32 R3, R3, R4, RZ ;  /* 0x0000000403037227 */ /* 0x000fc800078e00ff */
[----:B------:R-:W-:-:S04]  /*01a0*/  IMAD.MOV R7, RZ, RZ, -R3 ;  /* 0x000000ffff077224 */ /* 0x000fc800078e0a03 */
[----:B------:R-:W-:-:S05]  /*01b0*/  IMAD R6, R7, UR8, R4 ;  /* 0x0000000807067c24 */ /* 0x000fca000f8e0204 */
[----:B------:R-:W-:-:S13]  /*01c0*/  ISETP.GE.U32.AND P0, PT, R6, UR8, PT ;  /* 0x0000000806007c0c */ /* 0x000fda000bf06070 */
[----:B------:R-:W-:Y:S01]  /*01d0*/  @P0 VIADD R6, R6, -UR8 ;  /* 0x8000000806060c36 */ /* 0x000fe20008000000 */
[----:B------:R-:W-:-:S04]  /*01e0*/  @P0 IADD3 R3, PT, PT, R3, 0x1, RZ ;  /* 0x0000000103030810 */ /* 0x000fc80007ffe0ff */
[----:B------:R-:W-:-:S13]  /*01f0*/  ISETP.GE.U32.AND P1, PT, R6, UR8, PT ;  /* 0x0000000806007c0c */ /* 0x000fda000bf26070 */
[----:B------:R-:W-:Y:S01]  /*0200*/  @P1 VIADD R3, R3, 0x1 ;  /* 0x0000000103031836 */ /* 0x000fe20000000000 */
[----:B------:R-:W-:-:S04]  /*0210*/  @!P2 LOP3.LUT R3, RZ, UR8, RZ, 0x33, !PT ;  /* 0x00000008ff03ac12 */ /* 0x000fc8000f8e33ff */
[----:B------:R-:W-:Y:S01]  /*0220*/  IADD3 R21, PT, PT, -R3, RZ, RZ ;  /* 0x000000ff03157210 */ /* 0x000fe20007ffe1ff */
[----:B------:R-:W-:-:S04]  /*0230*/  IMAD.MOV.U32 R10, RZ, RZ, R3 ;  /* 0x000000ffff0a7224 */ /* 0x000fc800078e0003 */
[----:B------:R-:W-:Y:S01]  /*0240*/  IMAD R21, R21, UR8, R4 ;  /* 0x0000000815157c24 */ /* 0x000fe2000f8e0204 */
[----:B------:R-:W-:Y:S06]  /*0250*/  BRA `(.L_x_81) ;  /* 0x0000000000147947 */ /* 0x000fec0003800000 */
.L_x_80:
[----:B------:R-:W-:-:S07]  /*0260*/  MOV R6, 0x280 ;  /* 0x0000028000067802 */ /* 0x000fce0000000f00 */
[----:B------:R-:W-:Y:S05]  /*0270*/  CALL.REL.NOINC `($__internal_2_$__cuda_sm20_div_s64) ;  /* 0x00000000007c7944 */ /* 0x000fea0003c00000 */
[----:B------:R-:W0:Y:S01]  /*0280*/  LDCU UR8, c[0x0][0x3b4] ;  /* 0x00007680ff0877ac */ /* 0x000e220008000800 */
[----:B------:R-:W-:-:S05]  /*0290*/  IADD3 R21, PT, PT, -R10, RZ, RZ ;  /* 0x000000ff0a157210 */ /* 0x000fca0007ffe1ff */
[----:B0-----:R-:W-:-:S07]  /*02a0*/  IMAD R21, R21, UR8, R4 ;  /* 0x0000000815157c24 */ /* 0x001fce000f8e0204 */
.L_x_81:
[----:B------:R-:W0:Y:S01]  /*02b0*/  S2R R18, SR_TID.X ;  /* 0x0000000000127919 */ /* 0x000e220000002100 */
[----:B------:R-:W1:Y:S01]  /*02c0*/  LDCU UR4, c[0x0][0x3b0] ;  /* 0x00007600ff0477ac */ /* 0x000e620008000800 */
[----:B------:R-:W1:Y:S02]  /*02d0*/  LDCU UR5, c[0x0][0x3ac] ;  /* 0x00007580ff0577ac */ /* 0x000e640008000800 */
[----:B-1----:R-:W-:-:S06]  /*02e0*/  UIMAD UR4, UR4, UR5, URZ ;  /* 0x00000005040472a4 */ /* 0x002fcc000f8e02ff */
[----:B0-----:R-:W-:-:S13]  /*02f0*/  ISETP.GE.AND P0, PT, R18, UR4, PT ;  /* 0x0000000412007c0c */ /* 0x001fda000bf06270 */
[----:B------:R-:W-:Y:S05]  /*0300*/  @P0 EXIT ;  /* 0x000000000000094d */ /* 0x000fea0003800000 */
[----:B------:R-:W0:Y:S01]  /*0310*/  LDC.64 R2, c[0x0][0x380] ;  /* 0x0000e000ff027b82 */ /* 0x000e220000000a00 */
[----:B------:R-:W-:Y:S01]  /*0320*/  IMAD R19, R0, UR4, RZ ;  /* 0x0000000400137c24 */ /* 0x000fe2000f8e02ff */
[----:B------:R-:W1:Y:S01]  /*0330*/  LDCU UR5, c[0x0][0x360] ;  /* 0x00006c00ff0577ac */ /* 0x000e620008000800 */
[----:B------:R-:W-:-:S05]  /*0340*/  IMAD R23, R10, UR4, RZ ;  /* 0x000000040a177c24 */ /* 0x000fca000f8e02ff */
[----:B------:R-:W2:Y:S08]  /*0350*/  LDC.64 R4, c[0x0][0x388] ;  /* 0x0000e200ff047b82 */ /* 0x000eb00000000a00 */
[----:B------:R-:W3:Y:S08]  /*0360*/  LDC.64 R6, c[0x0][0x390] ;  /* 0x0000e400ff067b82 */ /* 0x000ef00000000a00 */
[----:B-1----:R-:W4:Y:S02]  /*0370*/  LDC.64 R8, c[0x0][0x398] ;  /* 0x0000e600ff087b82 */ /* 0x002f240000000a00 */
.L_x_82:
[----:B-1----:R-:W-:-:S04]  /*0380*/  IMAD.IADD R15, R19, 0x1, R18 ;  /* 0x00000001130f7824 */ /* 0x002fc800078e0212 */
[----:B0-----:R-:W-:-:S04]  /*0390*/  IMAD.WIDE R10, R15, 0x4, R2 ;  /* 0x000000040f0a7825 */ /* 0x001fc800078e0202 */
[----:B--2---:R-:W-:Y:S02]  /*03a0*/  IMAD.WIDE R14, R15, 0x4, R4 ;  /* 0x000000040f0e7825 */ /* 0x004fe400078e0204 */
[----:B------:R-:W2:Y:S04]  /*03b0*/  LDG.E.CONSTANT R11, desc[UR6][R10.64] ;  /* 0x000000060a0b7981 */ /* 0x000ea8000c1e9900 */
[----:B------:R-:W5:Y:S01]  /*03c0*/  LDG.E.CONSTANT R15, desc[UR6][R14.64] ;  /* 0x000000060e0f7981 */ /* 0x000f62000c1e9900 */
[----:B------:R-:W-:Y:S01]  /*03d0*/  IADD3 R0, PT, PT, R23, R18, RZ ;  /* 0x0000001217007210 */ /* 0x000fe20007ffe0ff */
[----:B------:R-:W-:-:S04]  /*03e0*/  VIADD R18, R18, UR5 ;  /* 0x0000000512127c36 */ /* 0x000fc80008000000 */
[----:B------:R-:W-:Y:S01]  /*03f0*/  IMAD R17, R0, UR8, R21 ;  /* 0x0000000800117c24 */ /* 0x000fe2000f8e0215 */
[----:B------:R-:W-:-:S03]  /*0400*/  ISETP.GE.AND P0, PT, R18, UR4, PT ;  /* 0x0000000412007c0c */ /* 0x000fc6000bf06270 */
[----:B---3--:R-:W-:-:S04]  /*0410*/  IMAD.WIDE R12, R17, 0x4, R6 ;  /* 0x00000004110c7825 */ /* 0x008fc800078e0206 */
[----:B----4-:R-:W-:Y:S01]  /*0420*/  IMAD.WIDE R16, R17, 0x4, R8 ;  /* 0x0000000411107825 */ /* 0x010fe200078e0208 */
[----:B--2---:R1:W-:Y:S04]  /*0430*/  STG.E desc[UR6][R12.64], R11 ;  /* 0x0000000b0c007986 */ /* 0x0043e8000c101906 */
[----:B-----5:R1:W-:Y:S01]  /*0440*/  STG.E desc[UR6][R16.64], R15 ;  /* 0x0000000f10007986 */ /* 0x0203e2000c101906 */
[----:B------:R-:W-:Y:S05]  /*0450*/  @!P0 BRA `(.L_x_82) ;  /* 0xfffffffc00c88947 */ /* 0x000fea000383ffff */
[----:B------:R-:W-:Y:S05]  /*0460*/  EXIT ;  /* 0x000000000000794d */ /* 0x000fea0003800000 */
        .weak           $__internal_2_$__cuda_sm20_div_s64
        .type           $__internal_2_$__cuda_sm20_div_s64,@function
        .size           $__internal_2_$__cuda_sm20_div_s64,(.L_x_86 - $__internal_2_$__cuda_sm20_div_s64)
$__internal_2_$__cuda_sm20_div_s64:
[----:B------:R-:W0:Y:S01]  /*0470*/  LDC R7, c[0x0][0x3b4] ;  /* 0x0000ed00ff077b82 */ /* 0x000e220000000800 */
[----:B------:R-:W-:Y:S02]  /*0480*/  ISETP.LE.AND P0, PT, RZ, UR4, PT ;  /* 0x00000004ff007c0c */ /* 0x000fe4000bf03270 */
[----:B------:R-:W-:Y:S02]  /*0490*/  ISETP.GE.AND P3, PT, R5, RZ, PT ;  /* 0x000000ff0500720c */ /* 0x000fe40003f66270 */
[----:B0-----:R-:W-:-:S04]  /*04a0*/  IADD3 R2, P1, PT, RZ, -R7, RZ ;  /* 0x80000007ff027210 */ /* 0x001fc80007f3e0ff */
[----:B------:R-:W-:Y:S02]  /*04b0*/  IADD3.X R3, PT, PT, RZ, ~UR4, RZ, P1, !PT ;  /* 0x80000004ff037c10 */ /* 0x000fe40008ffe4ff */
[----:B------:R-:W-:Y:S02]  /*04c0*/  SEL R2, R2, R7, !P0 ;  /* 0x0000000702027207 */ /* 0x000fe40004000000 */
[----:B------:R-:W-:-:S04]  /*04d0*/  SEL R3, R3, UR4, !P0 ;  /* 0x0000000403037c07 */ /* 0x000fc8000c000000 */
[----:B------:R-:W0:Y:S08]  /*04e0*/  I2F.U64.RP R12, R2 ;  /* 0x00000002000c7312 */ /* 0x000e300000309000 */
[----:B0-----:R-:W0:Y:S02]  /*04f0*/  MUFU.RCP R12, R12 ;  /* 0x0000000c000c7308 */ /* 0x001e240000001000 */
[----:B0-----:R-:W-:-:S06]  /*0500*/  VIADD R8, R12, 0x1ffffffe ;  /* 0x1ffffffe0c087836 */ /* 0x001fcc0000000000 */
[----:B------:R-:W0:Y:S02]  /*0510*/  F2I.U64.TRUNC R8, R8 ;  /* 0x0000000800087311 */ /* 0x000e24000020d800 */
[----:B0-----:R-:W-:-:S04]  /*0520*/  IMAD.WIDE.U32 R10, R8, R2, RZ ;  /* 0x00000002080a7225 */ /* 0x001fc800078e00ff */
[----:B------:R-:W-:Y:S01]  /*0530*/  IMAD R11, R8, R3, R11 ;  /* 0x00000003080b7224 */ /* 0x000fe200078e020b */
[----:B------:R-:W-:-:S03]  /*0540*/  IADD3 R13, P0, PT, RZ, -R10, RZ ;  /* 0x8000000aff0d7210 */ /* 0x000fc60007f1e0ff */
[----:B------:R-:W-:Y:S02]  /*0550*/  IMAD R11, R9, R2, R11 ;  /* 0x00000002090b7224 */ /* 0x000fe400078e020b */
[----:B------:R-:W-:-:S03]  /*0560*/  IMAD.HI.U32 R10, R8, R13, RZ ;  /* 0x0000000d080a7227 */ /* 0x000fc600078e00ff */
[----:B------:R-:W-:Y:S01]  /*0570*/  IADD3.X R15, PT, PT, RZ, ~R11, RZ, P0, !PT ;  /* 0x8000000bff0f7210 */ /* 0x000fe200007fe4ff */
[----:B------:R-:W-:-:S04]  /*0580*/  IMAD.MOV.U32 R11, RZ, RZ, R8 ;  /* 0x000000ffff0b7224 */ /* 0x000fc800078e0008 */
[----:B------:R-:W-:-:S04]  /*0590*/  IMAD.WIDE.U32 R10, P0, R8, R15, R10 ;  /* 0x0000000f080a7225 */ /* 0x000fc8000780000a */
[C---:B------:R-:W-:Y:S02]  /*05a0*/  IMAD R17, R9.reuse, R15, RZ ;  /* 0x0000000f09117224 */ /* 0x040fe400078e02ff */
[----:B------:R-:W-:-:S04]  /*05b0*/  IMAD.HI.U32 R10, P1, R9, R13, R10 ;  /* 0x0000000d090a7227 */ /* 0x000fc8000782000a */
[----:B------:R-:W-:Y:S01]  /*05c0*/  IMAD.HI.U32 R15, R9, R15, RZ ;  /* 0x0000000f090f7227 */ /* 0x000fe200078e00ff */
[----:B------:R-:W-:-:S04]  /*05d0*/  IADD3 R11, P2, PT, R17, R10, RZ ;  /* 0x0000000a110b7210 */ /* 0x000fc80007f5e0ff */
[----:B------:R-:W-:Y:S01]  /*05e0*/  IADD3.X R10, PT, PT, R15, R9, RZ, P0, !PT ;  /* 0x000000090f0a7210 */ /* 0x000fe200007fe4ff */
[C---:B------:R-:W-:Y:S01]  /*05f0*/  IMAD.WIDE.U32 R8, R11.reuse, R2, RZ ;  /* 0x000000020b087225 */ /* 0x040fe200078e00ff */
[----:B------:R-:W-:Y:S02]  /*0600*/  IADD3 R15, P4, PT, RZ, -R4, RZ ;  /* 0x80000004ff0f7210 */ /* 0x000fe40007f9e0ff */
[----:B------:R-:W-:Y:S01]  /*0610*/  IADD3.X R13, PT, PT, RZ, RZ, R10, P2, P1 ;  /* 0x000000ffff0d7210 */ /* 0x000fe200017e240a */
[----:B------:R-:W-:Y:S01]  /*0620*/  IMAD R9, R11, R3, R9 ;  /* 0x000000030b097224 */ /* 0x000fe200078e0209 */
[----:B------:R-:W-:Y:S02]  /*0630*/  IADD3 R17, P0, PT, RZ, -R8, RZ ;  /* 0x80000008ff117210 */ /* 0x000fe40007f1e0ff */
[----:B------:R-:W-:Y:S01]  /*0640*/  SEL R8, R15, R4, !P3 ;  /* 0x000000040f087207 */ /* 0x000fe20005800000 */
[----:B------:R-:W-:Y:S02]  /*0650*/  IMAD R9, R13, R2, R9 ;  /* 0x000000020d097224 */ /* 0x000fe400078e0209 */
[----:B------:R-:W-:-:S04]  /*0660*/  IMAD.HI.U32 R10, R11, R17, RZ ;  /* 0x000000110b0a7227 */ /* 0x000fc800078e00ff */
[----:B------:R-:W-:-:S04]  /*0670*/  IMAD.X R12, RZ, RZ, ~R9, P0 ;  /* 0x000000ffff0c7224 */ /* 0x000fc800000e0e09 */
[----:B------:R-:W-:-:S04]  /*0680*/  IMAD.WIDE.U32 R10, P0, R11, R12, R10 ;  /* 0x0000000c0b0a7225 */ /* 0x000fc8000780000a */
[C---:B------:R-:W-:Y:S02]  /*0690*/  IMAD R14, R13.reuse, R12, RZ ;  /* 0x0000000c0d0e7224 */ /* 0x040fe400078e02ff */
[----:B------:R-:W-:Y:S01]  /*06a0*/  IMAD.HI.U32 R9, P1, R13, R17, R10 ;  /* 0x000000110d097227 */ /* 0x000fe2000782000a */
[----:B------:R-:W-:-:S03]  /*06b0*/  MOV R11, RZ ;  /* 0x000000ff000b7202 */ /* 0x000fc60000000f00 */
[----:B------:R-:W-:Y:S01]  /*06c0*/  IMAD.HI.U32 R10, R13, R12, RZ ;  /* 0x0000000c0d0a7227 */ /* 0x000fe200078e00ff */
[----:B------:R-:W-:Y:S02]  /*06d0*/  IADD3 R9, P2, PT, R14, R9, RZ ;  /* 0x000000090e097210 */ /* 0x000fe40007f5e0ff */
[-C--:B------:R-:W-:Y:S01]  /*06e0*/  IADD3.X R12, PT, PT, RZ, ~R5.reuse, RZ, P4, !PT ;  /* 0x80000005ff0c7210 */ /* 0x080fe200027fe4ff */
[----:B------:R-:W-:Y:S02]  /*06f0*/  IMAD.X R13, R10, 0x1, R13, P0 ;  /* 0x000000010a0d7824 */ /* 0x000fe400000e060d */
[----:B------:R-:W-:Y:S01]  /*0700*/  IMAD.HI.U32 R10, R9, R8, RZ ;  /* 0x00000008090a7227 */ /* 0x000fe200078e00ff */
[----:B------:R-:W-:Y:S02]  /*0710*/  SEL R12, R12, R5, !P3 ;  /* 0x000000050c0c7207 */ /* 0x000fe40005800000 */
[----:B------:R-:W-:Y:S02]  /*0720*/  IADD3.X R13, PT, PT, RZ, RZ, R13, P2, P1 ;  /* 0x000000ffff0d7210 */ /* 0x000fe400017e240d */
[----:B------:R-:W-:Y:S01]  /*0730*/  LOP3.LUT R5, R5, UR4, RZ, 0x3c, !PT ;  /* 0x0000000405057c12 */ /* 0x000fe2000f8e3cff */
[----:B------:R-:W-:-:S04]  /*0740*/  IMAD.WIDE.U32 R10, R9, R12, R10 ;  /* 0x0000000c090a7225 */ /* 0x000fc800078e000a */
[C---:B------:R-:W-:Y:S02]  /*0750*/  IMAD R15, R13.reuse, R12, RZ ;  /* 0x0000000c0d0f7224 */ /* 0x040fe400078e02ff */
[----:B------:R-:W-:-:S04]  /*0760*/  IMAD.HI.U32 R10, P0, R13, R8, R10 ;  /* 0x000000080d0a7227 */ /* 0x000fc8000780000a */
[----:B------:R-:W-:Y:S01]  /*0770*/  IMAD.HI.U32 R9, R13, R12, RZ ;  /* 0x0000000c0d097227 */ /* 0x000fe200078e00ff */
[----:B------:R-:W-:-:S03]  /*0780*/  IADD3 R13, P1, PT, R15, R10, RZ ;  /* 0x0000000a0f0d7210 */ /* 0x000fc60007f3e0ff */
[----:B------:R-:W-:Y:S02]  /*0790*/  IMAD.X R9, RZ, RZ, R9, P0 ;  /* 0x000000ffff097224 */ /* 0x000fe400000e0609 */
[----:B------:R-:W-:-:S03]  /*07a0*/  IMAD.WIDE.U32 R10, R13, R2, RZ ;  /* 0x000000020d0a7225 */ /* 0x000fc600078e00ff */
[----:B------:R-:W-:Y:S01]  /*07b0*/  IADD3.X R9, PT, PT, RZ, R9, RZ, P1, !PT ;  /* 0x00000009ff097210 */ /* 0x000fe20000ffe4ff */
[C---:B------:R-:W-:Y:S01]  /*07c0*/  IMAD R11, R13.reuse, R3, R11 ;  /* 0x000000030d0b7224 */ /* 0x040fe200078e020b */
[----:B------:R-:W-:Y:S01]  /*07d0*/  IADD3 R15, P1, PT, -R10, R8, RZ ;  /* 0x000000080a0f7210 */ /* 0x000fe20007f3e1ff */
[----:B------:R-:W-:Y:S02]  /*07e0*/  VIADD R8, R13, 0x1 ;  /* 0x000000010d087836 */ /* 0x000fe40000000000 */
[-C--:B------:R-:W-:Y:S01]  /*07f0*/  IMAD R9, R9, R2.reuse, R11 ;  /* 0x0000000209097224 */ /* 0x080fe200078e020b */
[----:B------:R-:W-:-:S03]  /*0800*/  ISETP.GE.U32.AND P0, PT, R15, R2, PT ;  /* 0x000000020f00720c */ /* 0x000fc60003f06070 */
[----:B------:R-:W-:Y:S01]  /*0810*/  IMAD.X R17, R12, 0x1, ~R9, P1 ;  /* 0x000000010c117824 */ /* 0x000fe200008e0e09 */
[----:B------:R-:W-:-:S04]  /*0820*/  IADD3 R9, P1, PT, R15, -R2, RZ ;  /* 0x800000020f097210 */ /* 0x000fc80007f3e0ff */
[CC--:B------:R-:W-:Y:S02]  /*0830*/  ISETP.GE.U32.AND.EX P0, PT, R17.reuse, R3.reuse, PT, P0 ;  /* 0x000000031100720c */ /* 0x0c0fe40003f06100 */
[----:B------:R-:W-:Y:S02]  /*0840*/  IADD3.X R11, PT, PT, R17, ~R3, RZ, P1, !PT ;  /* 0x80000003110b7210 */ /* 0x000fe40000ffe4ff */
[----:B------:R-:W-:Y:S02]  /*0850*/  SEL R9, R9, R15, P0 ;  /* 0x0000000f09097207 */ /* 0x000fe40000000000 */
[----:B------:R-:W-:Y:S02]  /*0860*/  SEL R11, R11, R17, P0 ;  /* 0x000000110b0b7207 */ /* 0x000fe40000000000 */
[----:B------:R-:W-:Y:S02]  /*0870*/  SEL R13, R8, R13, P0 ;  /* 0x0000000d080d7207 */ /* 0x000fe40000000000 */
[----:B------:R-:W-:-:S02]  /*0880*/  ISETP.GE.U32.AND P0, PT, R9, R2, PT ;  /* 0x000000020900720c */ /* 0x000fc40003f06070 */
[----:B------:R-:W-:Y:S02]  /*0890*/  IADD3 R10, PT, PT, R13, 0x1, RZ ;  /* 0x000000010d0a7810 */ /* 0x000fe40007ffe0ff */
[----:B------:R-:W-:Y:S02]  /*08a0*/  ISETP.GE.U32.AND.EX P0, PT, R11, R3, PT, P0 ;  /* 0x000000030b00720c */ /* 0x000fe40003f06100 */
[----:B------:R-:W-:Y:S02]  /*08b0*/  ISETP.GE.AND P1, PT, R5, RZ, PT ;  /* 0x000000ff0500720c */ /* 0x000fe40003f26270 */
[----:B------:R-:W-:Y:S02]  /*08c0*/  SEL R10, R10, R13, P0 ;  /* 0x0000000d0a0a7207 */ /* 0x000fe40000000000 */
[----:B------:R-:W-:Y:S01]  /*08d0*/  ISETP.NE.U32.AND P0, PT, R7, RZ, PT ;  /* 0x000000ff0700720c */ /* 0x000fe20003f05070 */
[----:B------:R-:W-:Y:S02]  /*08e0*/  HFMA2 R7, -RZ, RZ, 0, 0 ;  /* 0x00000000ff077431 */ /* 0x000fe400000001ff */
[----:B------:R-:W-:Y:S01]  /*08f0*/  IMAD.MOV R3, RZ, RZ, -R10 ;  /* 0x000000ffff037224 */ /* 0x000fe200078e0a0a */
[----:B------:R-:W-:-:S04]  /*0900*/  ISETP.NE.AND.EX P0, PT, RZ, UR4, PT, P0 ;  /* 0x00000004ff007c0c */ /* 0x000fc8000bf05300 */
[----:B------:R-:W-:-:S04]  /*0910*/  SEL R10, R3, R10, !P1 ;  /* 0x0000000a030a7207 */ /* 0x000fc80004800000 */
[----:B------:R-:W-:Y:S01]  /*0920*/  SEL R10, R10, 0xffffffff, P0 ;  /* 0xffffffff0a0a7807 */ /* 0x000fe20000000000 */
[----:B------:R-:W-:Y:S06]  /*0930*/  RET.REL.NODEC R6 `(reshape_and_cache_kernel_f32) ;  /* 0xfffffff406b07950 */ /* 0x000fec0003c3ffff */
.L_x_83:
        /* <DEDUP_REMOVED lines=12> */
.L_x_86:


//--------------------- .nv.shared.attention_kernel_f32 --------------------------
	.section	.nv.shared.attention_kernel_f32,"aw",@nobits
	.sectionflags	@""
	.align	16
	.zero		1024


//--------------------- .nv.shared.reserved.0     --------------------------
	.section	.nv.shared.reserved.0,"aw",@nobits
	.weak		__nv_reservedSMEM_offset_0_alias
	.size		__nv_reservedSMEM_offset_0_alias, 0, 64
	.other		__nv_reservedSMEM_offset_0_alias,@"STO_CUDA_RESERVED_SHARED STV_DEFAULT"
__nv_reservedSMEM_offset_0_alias:
	.zero		0
	.zero		64


//--------------------- .nv.shared.paged_attention_v1_kernel_f32 --------------------------
	.section	.nv.shared.paged_attention_v1_kernel_f32,"aw",@nobits
	.sectionflags	@""
	.align	16
	.zero		1024


//--------------------- .nv.shared.reshape_and_cache_kernel_f32 --------------------------
	.section	.nv.shared.reshape_and_cache_kernel_f32,"aw",@nobits
	.sectionflags	@""
	.align	16
	.zero		1024


//--------------------- .nv.constant0.attention_kernel_f32 --------------------------
	.section	.nv.constant0.attention_kernel_f32,"a",@progbits
	.sectionflags	@""
	.align	4
.nv.constant0.attention_kernel_f32:
	.zero		948


//--------------------- .nv.constant0.paged_attention_v1_kernel_f32 --------------------------
	.section	.nv.constant0.paged_attention_v1_kernel_f32,"a",@progbits
	.sectionflags	@""
	.align	4
.nv.constant0.paged_attention_v1_kernel_f32:
	.zero		972


//--------------------- .nv.constant0.reshape_and_cache_kernel_f32 --------------------------
	.section	.nv.constant0.reshape_and_cache_kernel_f32,"a",@progbits
	.sectionflags	@""
	.align	4
.nv.constant0.reshape_and_cache_kernel_f32:
	.zero		952


//--------------------- SYMBOLS --------------------------

	.type		.nv.reservedSmem.offset0,@object
	.size		.nv.reservedSmem.offset0,0x4
	.type		.nv.reservedSmem.cap,@object
	.size		.nv.reservedSmem.cap,0x4
